	.target	sm_100a

	.elftype	@"ET_EXEC"


//--------------------- .note.nv.tkinfo           --------------------------
	.section	.note.nv.tkinfo,"",@"SHT_NOTE"
	.sectionflags	@"SHF_NOTE_NV_TKINFO"
	.tkinfo
        /*0018*/ 	.word	0x00000081
        /*0030*/ 	.string	""
        /*0030*/ 	.string	"ptxas-blackwell"
        /*0030*/ 	.string	"Cuda compilation tools, release 12.9, V12.9.86"
        /*0030*/ 	.string	"Build cuda_12.9.r12.9/compiler.36037853_0"
        /*0030*/ 	.string	"-v  -suppress-debug-info  -lineinfo  -arch sm_100a "



//--------------------- .note.nv.cuver            --------------------------
	.section	.note.nv.cuver,"",@"SHT_NOTE"
	.sectionflags	@"SHF_NOTE_NV_CUVER"
        /*0018*/ 	.short	0x0001
        /*001a*/ 	.short	0x0064
        /*001c*/ 	.short	0x0001
        /*001e*/ 	.short	0x0000
        /*0020*/ 	.short	0x0001
        /*0022*/ 	.short	0x0000


//--------------------- .nv.info                  --------------------------
	.section	.nv.info,"",@"SHT_CUDA_INFO"
	.align	4


	//----- nvinfo : EIATTR_REGCOUNT
	.align		4
        /*0000*/ 	.byte	0x04, 0x2f
        /*0002*/ 	.short	(.L_4 - .L_3)
	.align		4
.L_3:
        /*0004*/ 	.word	index@(gluon_tcgen05)
        /*0008*/ 	.word	0x00000088


	//----- nvinfo : EIATTR_FRAME_SIZE
	.align		4
.L_4:
        /*000c*/ 	.byte	0x04, 0x11
        /*000e*/ 	.short	(.L_6 - .L_5)
	.align		4
.L_5:
        /*0010*/ 	.word	index@($__internal_2_$__cuda_sm10x_tcgen05_guardrail_trap_unallocated_columns_being_dealloced)
        /*0014*/ 	.word	0x00000000


	//----- nvinfo : EIATTR_FRAME_SIZE
	.align		4
.L_6:
        /*0018*/ 	.byte	0x04, 0x11
        /*001a*/ 	.short	(.L_8 - .L_7)
	.align		4
.L_7:
        /*001c*/ 	.word	index@($__internal_1_$__cuda_sm10x_tcgen05_guardrail_trap_phase_invalid_during_alloc)
        /*0020*/ 	.word	0x00000000


	//----- nvinfo : EIATTR_FRAME_SIZE
	.align		4
.L_8:
        /*0024*/ 	.byte	0x04, 0x11
        /*0026*/ 	.short	(.L_10 - .L_9)
	.align		4
.L_9:
        /*0028*/ 	.word	index@($__internal_0_$__cuda_sm10x_tcgen05_guardrail_trap_col_being_dealloced_not_returned_by_alloc)
        /*002c*/ 	.word	0x00000000


	//----- nvinfo : EIATTR_FRAME_SIZE
	.align		4
.L_10:
        /*0030*/ 	.byte	0x04, 0x11
        /*0032*/ 	.short	(.L_12 - .L_11)
	.align		4
.L_11:
        /*0034*/ 	.word	index@(gluon_tcgen05)
        /*0038*/ 	.word	0x00000000


	//----- nvinfo : EIATTR_MIN_STACK_SIZE
	.align		4
.L_12:
        /*003c*/ 	.byte	0x04, 0x12
        /*003e*/ 	.short	(.L_14 - .L_13)
	.align		4
.L_13:
        /*0040*/ 	.word	index@(gluon_tcgen05)
        /*0044*/ 	.word	0x00000000
.L_14:


//--------------------- .nv.info.gluon_tcgen05    --------------------------
	.section	.nv.info.gluon_tcgen05,"",@"SHT_CUDA_INFO"
	.sectionflags	@""
	.align	4


	//----- nvinfo : EIATTR_CUDA_API_VERSION
	.align		4
        /*0000*/ 	.byte	0x04, 0x37
        /*0002*/ 	.short	(.L_16 - .L_15)
.L_15:
        /*0004*/ 	.word	0x00000081


	//----- nvinfo : EIATTR_KPARAM_INFO
	.align		4
.L_16:
        /*0008*/ 	.byte	0x04, 0x17
        /*000a*/ 	.short	(.L_18 - .L_17)
.L_17:
        /*000c*/ 	.word	0x00000000
        /*0010*/ 	.short	0x000a
        /*0012*/ 	.short	0x0048
        /*0014*/ 	.byte	0x00, 0xf4, 0x21, 0x00


	//----- nvinfo : EIATTR_KPARAM_INFO
	.align		4
.L_18:
        /*0018*/ 	.byte	0x04, 0x17
        /*001a*/ 	.short	(.L_20 - .L_19)
.L_19:
        /*001c*/ 	.word	0x00000000
        /*0020*/ 	.short	0x0009
        /*0022*/ 	.short	0x0040
        /*0024*/ 	.byte	0x00, 0xf4, 0x21, 0x00


	//----- nvinfo : EIATTR_KPARAM_INFO
	.align		4
.L_20:
        /*0028*/ 	.byte	0x04, 0x17
        /*002a*/ 	.short	(.L_22 - .L_21)
.L_21:
        /*002c*/ 	.word	0x00000000
        /*0030*/ 	.short	0x0008
        /*0032*/ 	.short	0x0038
        /*0034*/ 	.byte	0x00, 0xf0, 0x21, 0x00


	//----- nvinfo : EIATTR_KPARAM_INFO
	.align		4
.L_22:
        /*0038*/ 	.byte	0x04, 0x17
        /*003a*/ 	.short	(.L_24 - .L_23)
.L_23:
        /*003c*/ 	.word	0x00000000
        /*0040*/ 	.short	0x0007
        /*0042*/ 	.short	0x0030
        /*0044*/ 	.byte	0x00, 0xf0, 0x21, 0x00


	//----- nvinfo : EIATTR_KPARAM_INFO
	.align		4
.L_24:
        /*0048*/ 	.byte	0x04, 0x17
        /*004a*/ 	.short	(.L_26 - .L_25)
.L_25:
        /*004c*/ 	.word	0x00000000
        /*0050*/ 	.short	0x0006
        /*0052*/ 	.short	0x0028
        /*0054*/ 	.byte	0x00, 0xf0, 0x21, 0x00


	//----- nvinfo : EIATTR_KPARAM_INFO
	.align		4
.L_26:
        /*0058*/ 	.byte	0x04, 0x17
        /*005a*/ 	.short	(.L_28 - .L_27)
.L_27:
        /*005c*/ 	.word	0x00000000
        /*0060*/ 	.short	0x0005
        /*0062*/ 	.short	0x0020
        /*0064*/ 	.byte	0x00, 0xf0, 0x11, 0x00


	//----- nvinfo : EIATTR_KPARAM_INFO
	.align		4
.L_28:
        /*0068*/ 	.byte	0x04, 0x17
        /*006a*/ 	.short	(.L_30 - .L_29)
.L_29:
        /*006c*/ 	.word	0x00000000
        /*0070*/ 	.short	0x0004
        /*0072*/ 	.short	0x001c
        /*0074*/ 	.byte	0x00, 0xf0, 0x11, 0x00


	//----- nvinfo : EIATTR_KPARAM_INFO
	.align		4
.L_30:
        /*0078*/ 	.byte	0x04, 0x17
        /*007a*/ 	.short	(.L_32 - .L_31)
.L_31:
        /*007c*/ 	.word	0x00000000
        /*0080*/ 	.short	0x0003
        /*0082*/ 	.short	0x0018
        /*0084*/ 	.byte	0x00, 0xf0, 0x11, 0x00


	//----- nvinfo : EIATTR_KPARAM_INFO
	.align		4
.L_32:
        /*0088*/ 	.byte	0x04, 0x17
        /*008a*/ 	.short	(.L_34 - .L_33)
.L_33:
        /*008c*/ 	.word	0x00000000
        /*0090*/ 	.short	0x0002
        /*0092*/ 	.short	0x0010
        /*0094*/ 	.byte	0x00, 0xf4, 0x21, 0x00


	//----- nvinfo : EIATTR_KPARAM_INFO
	.align		4
.L_34:
        /*0098*/ 	.byte	0x04, 0x17
        /*009a*/ 	.short	(.L_36 - .L_35)
.L_35:
        /*009c*/ 	.word	0x00000000
        /*00a0*/ 	.short	0x0001
        /*00a2*/ 	.short	0x0008
        /*00a4*/ 	.byte	0x00, 0xf4, 0x21, 0x00


	//----- nvinfo : EIATTR_KPARAM_INFO
	.align		4
.L_36:
        /*00a8*/ 	.byte	0x04, 0x17
        /*00aa*/ 	.short	(.L_38 - .L_37)
.L_37:
        /*00ac*/ 	.word	0x00000000
        /*00b0*/ 	.short	0x0000
        /*00b2*/ 	.short	0x0000
        /*00b4*/ 	.byte	0x00, 0xf4, 0x21, 0x00


	//----- nvinfo : EIATTR_AT_ENTRY_FRAGMENTS
	.align		4
.L_38:
        /*00b8*/ 	.byte	0x04, 0x4f
        /*00ba*/ 	.short	(.L_40 - .L_39)


	//   ....[0]....
.L_39:
        /*00bc*/ 	.word	0x00000004


	//----- nvinfo : EIATTR_RESERVED_SMEM_USED
	.align		4
.L_40:
        /*00c0*/ 	.byte	0x01, 0x41
	.zero		2


	//----- nvinfo : EIATTR_SPARSE_MMA_MASK
	.align		4
        /*00c4*/ 	.byte	0x03, 0x50
        /*00c6*/ 	.short	0x0000


	//----- nvinfo : EIATTR_TCGEN05_1CTA_USED
	.align		4
        /*00c8*/ 	.byte	0x01, 0x51
	.zero		2


	//----- nvinfo : EIATTR_MAXREG_COUNT
	.align		4
        /*00cc*/ 	.byte	0x03, 0x1b
        /*00ce*/ 	.short	0x00ff


	//----- nvinfo : EIATTR_NUM_BARRIERS
	.align		4
        /*00d0*/ 	.byte	0x02, 0x4c
        /*00d2*/ 	.byte	0x01
	.zero		1


	//----- nvinfo : EIATTR_INT_WARP_WIDE_INSTR_OFFSETS
	.align		4
        /*00d4*/ 	.byte	0x04, 0x31
        /*00d6*/ 	.short	(.L_42 - .L_41)


	//   ....[0]....
.L_41:
        /*00d8*/ 	.word	0x00001670


	//   ....[1]....
        /*00dc*/ 	.word	0x00001690


	//   ....[2]....
        /*00e0*/ 	.word	0x00001710


	//   ....[3]....
        /*00e4*/ 	.word	0x000019e0


	//   ....[4]....
        /*00e8*/ 	.word	0x000019f0


	//   ....[5]....
        /*00ec*/ 	.word	0x00001a50


	//   ....[6]....
        /*00f0*/ 	.word	0x00001a60


	//   ....[7]....
        /*00f4*/ 	.word	0x00001d30


	//   ....[8]....
        /*00f8*/ 	.word	0x00001d40


	//   ....[9]....
        /*00fc*/ 	.word	0x00001ec0


	//   ....[10]....
        /*0100*/ 	.word	0x00001ef0


	//   ....[11]....
        /*0104*/ 	.word	0x00001f20


	//   ....[12]....
        /*0108*/ 	.word	0x00001f40


	//   ....[13]....
        /*010c*/ 	.word	0x00002240


	//   ....[14]....
        /*0110*/ 	.word	0x00002250


	//   ....[15]....
        /*0114*/ 	.word	0x000025c0


	//   ....[16]....
        /*0118*/ 	.word	0x000025d0


	//   ....[17]....
        /*011c*/ 	.word	0x00002cc0


	//   ....[18]....
        /*0120*/ 	.word	0x00002d10


	//----- nvinfo : EIATTR_COOP_GROUP_MASK_REGIDS
	.align		4
.L_42:
        /*0124*/ 	.byte	0x04, 0x29
        /*0126*/ 	.short	(.L_44 - .L_43)


	//   ....[0]....
.L_43:
        /*0128*/ 	.word	0xffffffff


	//   ....[1]....
        /*012c*/ 	.word	0xffffffff


	//   ....[2]....
        /*0130*/ 	.word	0xffffffff


	//   ....[3]....
        /*0134*/ 	.word	0xffffffff


	//   ....[4]....
        /*0138*/ 	.word	0xffffffff


	//   ....[5]....
        /*013c*/ 	.word	0xffffffff


	//   ....[6]....
        /*0140*/ 	.word	0xffffffff


	//   ....[7]....
        /*0144*/ 	.word	0xffffffff


	//   ....[8]....
        /*0148*/ 	.word	0xffffffff


	//   ....[9]....
        /*014c*/ 	.word	0xffffffff


	//----- nvinfo : EIATTR_COOP_GROUP_INSTR_OFFSETS
	.align		4
.L_44:
        /*0150*/ 	.byte	0x04, 0x28
        /*0152*/ 	.short	(.L_46 - .L_45)


	//   ....[0]....
.L_45:
        /*0154*/ 	.word	0x00000050


	//   ....[1]....
        /*0158*/ 	.word	0x00000310


	//   ....[2]....
        /*015c*/ 	.word	0x000004f0


	//   ....[3]....
        /*0160*/ 	.word	0x00000980


	//   ....[4]....
        /*0164*/ 	.word	0x00000ac0


	//   ....[5]....
        /*0168*/ 	.word	0x00000fa0


	//   ....[6]....
        /*016c*/ 	.word	0x000010e0


	//   ....[7]....
        /*0170*/ 	.word	0x00001530


	//   ....[8]....
        /*0174*/ 	.word	0x00002b50


	//   ....[9]....
        /*0178*/ 	.word	0x00002dc0


	//----- nvinfo : EIATTR_VRC_CTA_INIT_COUNT
	.align		4
.L_46:
        /*017c*/ 	.byte	0x02, 0x4a
        /*017e*/ 	.byte	0x80
	.zero		1


	//----- nvinfo : EIATTR_MBARRIER_INSTR_OFFSETS
	.align		4
        /*0180*/ 	.byte	0x04, 0x39
        /*0182*/ 	.short	(.L_48 - .L_47)


	//   ....[0]....
.L_47:
        /*0184*/ 	.word	0x00001730
        /*0188*/ 	.word	0x000000ff
        /*018c*/ 	.word	0x0001e000
        /*0190*/ 	.short	0x0100
        /*0192*/ 	.byte	0x08
	.zero		1


	//   ....[1]....
        /*0194*/ 	.word	0x00001740
        /*0198*/ 	.word	0x000000ff
        /*019c*/ 	.word	0x0001e020
        /*01a0*/ 	.short	0x0100
        /*01a2*/ 	.byte	0x08
	.zero		1


	//   ....[2]....
        /*01a4*/ 	.word	0x000017f0
        /*01a8*/ 	.word	0x000000ff
        /*01ac*/ 	.word	0x0001e008
        /*01b0*/ 	.short	0x0100
        /*01b2*/ 	.byte	0x08
	.zero		1


	//   ....[3]....
        /*01b4*/ 	.word	0x00001800
        /*01b8*/ 	.word	0x000000ff
        /*01bc*/ 	.word	0x0001e028
        /*01c0*/ 	.short	0x0100
        /*01c2*/ 	.byte	0x08
	.zero		1


	//   ....[4]....
        /*01c4*/ 	.word	0x00001910
        /*01c8*/ 	.word	0x000000ff
        /*01cc*/ 	.word	0x0001e010
        /*01d0*/ 	.short	0x0100
        /*01d2*/ 	.byte	0x08
	.zero		1


	//   ....[5]....
        /*01d4*/ 	.word	0x00001920
        /*01d8*/ 	.word	0x000000ff
        /*01dc*/ 	.word	0x0001e030
        /*01e0*/ 	.short	0x0100
        /*01e2*/ 	.byte	0x08
	.zero		1


	//   ....[6]....
        /*01e4*/ 	.word	0x00001af0
        /*01e8*/ 	.word	0x000000ff
        /*01ec*/ 	.word	0x0001e000
        /*01f0*/ 	.short	0x010a
        /*01f2*/ 	.byte	0x08
	.zero		1


	//   ....[7]....
        /*01f4*/ 	.word	0x00001d90
        /*01f8*/ 	.word	0x000000ff
        /*01fc*/ 	.word	0x0001e020
        /*0200*/ 	.short	0x010a
        /*0202*/ 	.byte	0x08
	.zero		1


	//   ....[8]....
        /*0204*/ 	.word	0x00001fc0
        /*0208*/ 	.word	0x000000ff
        /*020c*/ 	.word	0x0001e000
        /*0210*/ 	.short	0x010a
        /*0212*/ 	.byte	0x1c
	.zero		1


	//   ....[9]....
        /*0214*/ 	.word	0x00002290
        /*0218*/ 	.word	0x000000ff
        /*021c*/ 	.word	0x0001e020
        /*0220*/ 	.short	0x010a
        /*0222*/ 	.byte	0x1c
	.zero		1


	//   ....[10]....
        /*0224*/ 	.word	0x00002360
        /*0228*/ 	.word	0x000000ff
        /*022c*/ 	.word	0x0001e000
        /*0230*/ 	.short	0x0108
        /*0232*/ 	.byte	0x08
	.zero		1


	//   ....[11]....
        /*0234*/ 	.word	0x00002370
        /*0238*/ 	.word	0x000000ff
        /*023c*/ 	.word	0x0001e020
        /*0240*/ 	.short	0x0108
        /*0242*/ 	.byte	0x08
	.zero		1


	//   ....[12]....
        /*0244*/ 	.word	0x000023c0
        /*0248*/ 	.word	0x000000ff
        /*024c*/ 	.word	0x0001e008
        /*0250*/ 	.short	0x0108
        /*0252*/ 	.byte	0x08
	.zero		1


	//   ....[13]....
        /*0254*/ 	.word	0x000023d0
        /*0258*/ 	.word	0x000000ff
        /*025c*/ 	.word	0x0001e028
        /*0260*/ 	.short	0x0108
        /*0262*/ 	.byte	0x08
	.zero		1


	//   ....[14]....
        /*0264*/ 	.word	0x00002420
        /*0268*/ 	.word	0x000000ff
        /*026c*/ 	.word	0x0001e010
        /*0270*/ 	.short	0x0108
        /*0272*/ 	.byte	0x08
	.zero		1


	//   ....[15]....
        /*0274*/ 	.word	0x00002430
        /*0278*/ 	.word	0x000000ff
        /*027c*/ 	.word	0x0001e030
        /*0280*/ 	.short	0x0108
        /*0282*/ 	.byte	0x08
	.zero		1


	//   ....[16]....
        /*0284*/ 	.word	0x00002de0
        /*0288*/ 	.word	0x000000ff
        /*028c*/ 	.word	0x0001e000
        /*0290*/ 	.short	0x010a
        /*0292*/ 	.byte	0x08
	.zero		1


	//   ....[17]....
        /*0294*/ 	.word	0x00002e10
        /*0298*/ 	.word	0x000000ff
        /*029c*/ 	.word	0x0001e020
        /*02a0*/ 	.short	0x010a
        /*02a2*/ 	.byte	0x08
	.zero		1


	//   ....[18]....
        /*02a4*/ 	.word	0x00002e40
        /*02a8*/ 	.word	0x000000ff
        /*02ac*/ 	.word	0x0001e000
        /*02b0*/ 	.short	0x010a
        /*02b2*/ 	.byte	0x1c
	.zero		1


	//   ....[19]....
        /*02b4*/ 	.word	0x00002e70
        /*02b8*/ 	.word	0x000000ff
        /*02bc*/ 	.word	0x0001e020
        /*02c0*/ 	.short	0x010a
        /*02c2*/ 	.byte	0x1c
	.zero		1


	//----- nvinfo : EIATTR_NUM_MBARRIERS
	.align		4
.L_48:
        /*02c4*/ 	.byte	0x03, 0x38
        /*02c6*/ 	.short	0x0006


	//----- nvinfo : EIATTR_EXIT_INSTR_OFFSETS
	.align		4
        /*02c8*/ 	.byte	0x04, 0x1c
        /*02ca*/ 	.short	(.L_50 - .L_49)


	//   ....[0]....
.L_49:
        /*02cc*/ 	.word	0x00002dd0


	//----- nvinfo : EIATTR_REQNTID
	.align		4
.L_50:
        /*02d0*/ 	.byte	0x04, 0x10
        /*02d2*/ 	.short	(.L_52 - .L_51)
.L_51:
        /*02d4*/ 	.word	0x00000080
        /*02d8*/ 	.word	0x00000001
        /*02dc*/ 	.word	0x00000001


	//----- nvinfo : EIATTR_CRS_STACK_SIZE
	.align		4
.L_52:
        /*02e0*/ 	.byte	0x04, 0x1e
        /*02e2*/ 	.short	(.L_54 - .L_53)
.L_53:
        /*02e4*/ 	.word	0x00000000


	//----- nvinfo : EIATTR_CBANK_PARAM_SIZE
	.align		4
.L_54:
        /*02e8*/ 	.byte	0x03, 0x19
        /*02ea*/ 	.short	0x0050


	//----- nvinfo : EIATTR_PARAM_CBANK
	.align		4
        /*02ec*/ 	.byte	0x04, 0x0a
        /*02ee*/ 	.short	(.L_56 - .L_55)
	.align		4
.L_55:
        /*02f0*/ 	.word	index@(.nv.constant0.gluon_tcgen05)
        /*02f4*/ 	.short	0x0380
        /*02f6*/ 	.short	0x0050


	//----- nvinfo : EIATTR_SW_WAR
	.align		4
.L_56:
        /*02f8*/ 	.byte	0x04, 0x36
        /*02fa*/ 	.short	(.L_58 - .L_57)
.L_57:
        /*02fc*/ 	.word	0x00000008
.L_58:


//--------------------- .nv.compat                --------------------------
	.section	.nv.compat,"",@"SHT_CUDA_COMPAT_INFO"
	.align	4
        /*0000*/ 	.byte	0x02, 0x02, 0x02, 0x00, 0x02, 0x05, 0x05, 0x00, 0x02, 0x03, 0x03, 0x00, 0x02, 0x06, 0x01, 0x00


//--------------------- .nv.callgraph             --------------------------
	.section	.nv.callgraph,"",@"SHT_CUDA_CALLGRAPH"
	.align	4
	.sectionentsize	8
	.align		4
        /*0000*/ 	.word	0x00000000
	.align		4
        /*0004*/ 	.word	0xffffffff
	.align		4
        /*0008*/ 	.word	0x00000000
	.align		4
        /*000c*/ 	.word	0xfffffffe
	.align		4
        /*0010*/ 	.word	0x00000000
	.align		4
        /*0014*/ 	.word	0xfffffffd
	.align		4
        /*0018*/ 	.word	0x00000000
	.align		4
        /*001c*/ 	.word	0xfffffffc


//--------------------- .text.gluon_tcgen05       --------------------------
	.section	.text.gluon_tcgen05,"ax",@progbits
	.align	128
        .global         gluon_tcgen05
        .type           gluon_tcgen05,@function
        .size           gluon_tcgen05,(.L_x_82 - gluon_tcgen05)
        .other          gluon_tcgen05,@"STO_CUDA_ENTRY STV_DEFAULT"
gluon_tcgen05:
.text.gluon_tcgen05:
[----:B------:R-:W1:Y:S01]  /*0000*/  LDC R1, c[0x0][0x37c] ;  /* 0x0000df00ff017b82 */ /* 0x000e620000000800 */
[----:B------:R-:W2:Y:S02]  /*0010*/  S2R R0, SR_TID.X ;  /* 0x0000000000007919 */ /* 0x000ea40000002100 */
[----:B--2---:R-:W-:-:S13]  /*0020*/  ISETP.GE.U32.AND P2, PT, R0, 0x20, PT ;  /* 0x000000200000780c */ /* 0x004fda0003f46070 */
[----:B------:R-:W-:Y:S05]  /*0030*/  @P2 BRA `(.L_x_0) ;  /* 0x0000000000b82947 */ /* 0x000fea0003800000 */
[----:B------:R-:W2:Y:S01]  /*0040*/  S2UR UR6, SR_CgaCtaId ;  /* 0x00000000000679c3 */ /* 0x000ea20000008800 */
[----:B------:R-:W-:Y:S01]  /*0050*/  NOP ;  /* 0x0000000000007918 */ /* 0x000fe20000000000 */
[----:B------:R-:W-:Y:S02]  /*0060*/  UMOV UR4, 0x40 ;  /* 0x0000004000047882 */ /* 0x000fe40000000000 */
[----:B--2---:R-:W-:-:S09]  /*0070*/  ULEA UR4, UR6, UR4, 0x18 ;  /* 0x0000000406047291 */ /* 0x004fd2000f8ec0ff */
[----:B------:R-:W2:Y:S01]  /*0080*/  LDS.U8 R2, [UR4] ;  /* 0x00000004ff027984 */ /* 0x000ea20008000000 */
[----:B------:R-:W-:Y:S02]  /*0090*/  UMOV UR4, 0x400 ;  /* 0x0000040000047882 */ /* 0x000fe40000000000 */
[----:B------:R-:W-:Y:S01]  /*00a0*/  ULEA UR4, UR6, UR4, 0x18 ;  /* 0x0000000406047291 */ /* 0x000fe2000f8ec0ff */
[----:B--2---:R-:W-:-:S13]  /*00b0*/  ISETP.NE.AND P0, PT, R2, RZ, PT ;  /* 0x000000ff0200720c */ /* 0x004fda0003f05270 */
[----:B------:R-:W-:Y:S05]  /*00c0*/  @P0 BRA `(.L_x_1) ;  /* 0x00000000007c0947 */ /* 0x000fea0003800000 */
[----:B------:R-:W-:-:S13]  /*00d0*/  ELECT P0, URZ, PT ;  /* 0x0000000000ff782f */ /* 0x000fda0003800000 */
[----:B------:R-:W-:Y:S05]  /*00e0*/  @!P0 BRA `(.L_x_2) ;  /* 0x0000000000848947 */ /* 0x000fea0003800000 */
[----:B------:R-:W-:Y:S01]  /*00f0*/  UMOV UR5, 0x8 ;  /* 0x0000000800057882 */ /* 0x000fe20000000000 */
[----:B------:R-:W-:Y:S02]  /*0100*/  IMAD.MOV.U32 R5, RZ, RZ, 0x1 ;  /* 0x00000001ff057424 */ /* 0x000fe400078e00ff */
[----:B------:R-:W-:Y:S02]  /*0110*/  IMAD.MOV.U32 R3, RZ, RZ, 0xff ;  /* 0x000000ffff037424 */ /* 0x000fe400078e00ff */
[----:B------:R-:W-:Y:S04]  /*0120*/  DEPBAR.LE SB2, 0x36 ;  /* 0x0000ad800000791a */ /* 0x000fe80000000000 */
[----:B------:R-:W2:Y:S02]  /*0130*/  UTCATOMSWS.FIND_AND_SET.ALIGN UP0, UR5, UR5 ;  /* 0x00000005000575e3 */ /* 0x000ea40008000800 */
[----:B--2---:R-:W-:-:S04]  /*0140*/  PLOP3.LUT P0, PT, PT, PT, UP0, 0x80, 0x8 ;  /* 0x000000000008781c */ /* 0x004fc80003f0f008 */
[----:B------:R-:W-:-:S04]  /*0150*/  SEL R2, RZ, 0xffffffff, !P0 ;  /* 0xffffffffff027807 */ /* 0x000fc80004000000 */
[----:B------:R-:W-:Y:S01]  /*0160*/  ISETP.NE.AND P0, PT, R2, RZ, PT ;  /* 0x000000ff0200720c */ /* 0x000fe20003f05270 */
[----:B------:R-:W-:-:S12]  /*0170*/  IMAD.U32 R2, RZ, RZ, UR5 ;  /* 0x00000005ff027e24 */ /* 0x000fd8000f8e00ff */
[----:B------:R-:W-:Y:S05]  /*0180*/  @P0 BRA `(.L_x_3) ;  /* 0x0000000000240947 */ /* 0x000fea0003800000 */
.L_x_4:
[----:B------:R-:W-:Y:S05]  /*0190*/  NANOSLEEP 0x64 ;  /* 0x000000640000795d */ /* 0x000fea0003800000 */
[----:B------:R-:W-:-:S05]  /*01a0*/  UMOV UR5, 0x8 ;  /* 0x0000000800057882 */ /* 0x000fca0000000000 */
[----:B------:R-:W-:Y:S04]  /*01b0*/  DEPBAR.LE SB2, 0x36 ;  /* 0x0000ad800000791a */ /* 0x000fe80000000000 */
[----:B------:R-:W2:Y:S02]  /*01c0*/  UTCATOMSWS.FIND_AND_SET.ALIGN UP0, UR5, UR5 ;  /* 0x00000005000575e3 */ /* 0x000ea40008000800 */
[----:B--2---:R-:W-:-:S04]  /*01d0*/  PLOP3.LUT P0, PT, PT, PT, UP0, 0x80, 0x8 ;  /* 0x000000000008781c */ /* 0x004fc80003f0f008 */
[----:B------:R-:W-:-:S04]  /*01e0*/  SEL R2, RZ, 0xffffffff, !P0 ;  /* 0xffffffffff027807 */ /* 0x000fc80004000000 */
[----:B------:R-:W-:Y:S01]  /*01f0*/  ISETP.NE.AND P0, PT, R2, RZ, PT ;  /* 0x000000ff0200720c */ /* 0x000fe20003f05270 */
[----:B------:R-:W-:-:S12]  /*0200*/  IMAD.U32 R2, RZ, RZ, UR5 ;  /* 0x00000005ff027e24 */ /* 0x000fd8000f8e00ff */
[----:B------:R-:W-:Y:S05]  /*0210*/  @!P0 BRA `(.L_x_4) ;  /* 0xfffffffc00dc8947 */ /* 0x000fea000383ffff */
.L_x_3:
[C---:B------:R-:W-:Y:S01]  /*0220*/  VIADD R4, R2.reuse, 0x10 ;  /* 0x0000001002047836 */ /* 0x040fe20000000000 */
[----:B------:R-:W-:Y:S01]  /*0230*/  UMOV UR5, 0x50 ;  /* 0x0000005000057882 */ /* 0x000fe20000000000 */
[----:B------:R-:W-:Y:S01]  /*0240*/  SHF.L.U32 R3, R3, R2, RZ ;  /* 0x0000000203037219 */ /* 0x000fe200000006ff */
[----:B------:R-:W-:Y:S01]  /*0250*/  ULEA UR5, UR6, UR5, 0x18 ;  /* 0x0000000506057291 */ /* 0x000fe2000f8ec0ff */
[----:B------:R-:W-:Y:S01]  /*0260*/  IMAD.SHL.U32 R2, R2, 0x20, RZ ;  /* 0x0000002002027824 */ /* 0x000fe200078e00ff */
[----:B------:R-:W-:-:S04]  /*0270*/  SHF.L.U32 R4, R5, R4, RZ ;  /* 0x0000000405047219 */ /* 0x000fc800000006ff */
[----:B------:R-:W-:-:S05]  /*0280*/  LOP3.LUT R3, R4, R3, RZ, 0xfc, !PT ;  /* 0x0000000304037212 */ /* 0x000fca00078efcff */
[----:B------:R2:W-:Y:S04]  /*0290*/  ATOMS.OR RZ, [UR5], R3 ;  /* 0x00000003ffff798c */ /* 0x0005e8000b000005 */
[----:B------:R2:W-:Y:S01]  /*02a0*/  STS [UR4], R2 ;  /* 0x00000002ff007988 */ /* 0x0005e20008000804 */
[----:B------:R-:W-:Y:S05]  /*02b0*/  BRA `(.L_x_2) ;  /* 0x0000000000107947 */ /* 0x000fea0003800000 */
.L_x_1:
[----:B------:R-:W-:Y:S01]  /*02c0*/  IMAD.MOV.U32 R3, RZ, RZ, -0x1 ;  /* 0xffffffffff037424 */ /* 0x000fe200078e00ff */
[----:B------:R-:W-:-:S04]  /*02d0*/  MOV R2, 0x300 ;  /* 0x0000030000027802 */ /* 0x000fc80000000f00 */
[----:B------:R2:W-:Y:S03]  /*02e0*/  STS [UR4], R3 ;  /* 0x00000003ff007988 */ /* 0x0005e60008000804 */
[----:B-12---:R-:W-:Y:S05]  /*02f0*/  CALL.REL.NOINC `($__internal_1_$__cuda_sm10x_tcgen05_guardrail_trap_phase_invalid_during_alloc) ;  /* 0x0000002800f47944 */ /* 0x006fea0003c00000 */
.L_x_2:
[----:B------:R-:W-:Y:S05]  /*0300*/  WARPSYNC.ALL ;  /* 0x0000000000007948 */ /* 0x000fea0003800000 */
[----:B------:R-:W-:Y:S01]  /*0310*/  NOP ;  /* 0x0000000000007918 */ /* 0x000fe20000000000 */
.L_x_0:
[----:B------:R-:W3:Y:S08]  /*0320*/  S2UR UR4, SR_CgaCtaId ;  /* 0x00000000000479c3 */ /* 0x000ef00000008800 */
[----:B------:R-:W-:Y:S01]  /*0330*/  BAR.SYNC.DEFER_BLOCKING 0x0 ;  /* 0x0000000000007b1d */ /* 0x000fe20000010000 */
[----:B------:R-:W-:-:S05]  /*0340*/  LOP3.LUT R132, R0, 0x7f, RZ, 0xc0, !PT ;  /* 0x0000007f00847812 */ /* 0x000fca00078ec0ff */
[----:B------:R-:W-:Y:S02]  /*0350*/  UMOV UR8, 0x400 ;  /* 0x0000040000087882 */ /* 0x000fe40000000000 */
[----:B------:R-:W4:Y:S08]  /*0360*/  LDC R10, c[0x0][0x3a0] ;  /* 0x0000e800ff0a7b82 */ /* 0x000f300000000800 */
[----:B------:R-:W5:Y:S01]  /*0370*/  S2UR UR15, SR_CTAID.Y ;  /* 0x00000000000f79c3 */ /* 0x000f620000002600 */
[----:B---3--:R-:W-:-:S09]  /*0380*/  ULEA UR8, UR4, UR8, 0x18 ;  /* 0x0000000804087291 */ /* 0x008fd2000f8ec0ff */
[----:B--2---:R-:W2:Y:S01]  /*0390*/  LDS R3, [UR8] ;  /* 0x00000008ff037984 */ /* 0x004ea20008000800 */
[----:B------:R-:W-:Y:S06]  /*03a0*/  BAR.SYNC.DEFER_BLOCKING 0x0 ;  /* 0x0000000000007b1d */ /* 0x000fec0000010000 */
[----:B------:R-:W-:Y:S05]  /*03b0*/  @P2 BRA `(.L_x_5) ;  /* 0x0000000000182947 */ /* 0x000fea0003800000 */
[----:B------:R-:W-:Y:S01]  /*03c0*/  ELECT P0, URZ, PT ;  /* 0x0000000000ff782f */ /* 0x000fe20003800000 */
[----:B------:R-:W-:Y:S01]  /*03d0*/  IMAD.MOV.U32 R2, RZ, RZ, 0x1 ;  /* 0x00000001ff027424 */ /* 0x000fe200078e00ff */
[----:B------:R-:W-:Y:S01]  /*03e0*/  UMOV UR5, 0x40 ;  /* 0x0000004000057882 */ /* 0x000fe20000000000 */
[----:B------:R-:W-:Y:S01]  /*03f0*/  UVIRTCOUNT.DEALLOC.SMPOOL 0x80 ;  /* 0x000000800000784c */ /* 0x000fe20000000000 */
[----:B------:R-:W-:-:S09]  /*0400*/  ULEA UR5, UR4, UR5, 0x18 ;  /* 0x0000000504057291 */ /* 0x000fd2000f8ec0ff */
[----:B------:R3:W-:Y:S03]  /*0410*/  @P0 STS.U8 [UR5], R2 ;  /* 0x00000002ff000988 */ /* 0x0007e60008000005 */
.L_x_5:
[----:B------:R-:W3:Y:S01]  /*0420*/  S2UR UR4, SR_CTAID.Z ;  /* 0x00000000000479c3 */ /* 0x000ee20000002700 */
[----:B------:R-:W5:Y:S01]  /*0430*/  LDCU UR5, c[0x0][0x370] ;  /* 0x00006e00ff0577ac */ /* 0x000f620008000800 */
[----:B------:R-:W-:Y:S01]  /*0440*/  ISETP.GE.U32.AND P0, PT, R132, 0x20, PT ;  /* 0x000000208400780c */ /* 0x000fe20003f06070 */
[----:B----4-:R-:W-:Y:S01]  /*0450*/  VIADD R5, R10, 0xffffffff ;  /* 0xffffffff0a057836 */ /* 0x010fe20000000000 */
[C---:B------:R-:W-:Y:S01]  /*0460*/  ISETP.NE.U32.AND P3, PT, R132.reuse, RZ, PT ;  /* 0x000000ff8400720c */ /* 0x040fe20003f65070 */
[----:B------:R-:W3:Y:S01]  /*0470*/  LDCU UR6, c[0x0][0x374] ;  /* 0x00006e80ff0677ac */ /* 0x000ee20008000800 */
[----:B------:R-:W-:Y:S01]  /*0480*/  LEA R4, R132, UR8, 0x2 ;  /* 0x0000000884047c11 */ /* 0x000fe2000f8e10ff */
[----:B------:R-:W-:Y:S01]  /*0490*/  BSSY.RECONVERGENT B0, `(.L_x_6) ;  /* 0x0000015000007945 */ /* 0x000fe20003800200 */
[----:B------:R-:W5:Y:S01]  /*04a0*/  S2UR UR7, SR_CTAID.X ;  /* 0x00000000000779c3 */ /* 0x000f620000002500 */
[----:B------:R-:W4:Y:S01]  /*04b0*/  LDCU.64 UR20, c[0x0][0x3c0] ;  /* 0x00007800ff1477ac */ /* 0x000f220008000a00 */
[----:B--2---:R-:W-:-:S05]  /*04c0*/  R2UR UR23, R3 ;  /* 0x00000000031772ca */ /* 0x004fca00000e0000 */
[----:B------:R2:W-:Y:S01]  /*04d0*/  @!P0 STS [R4], RZ ;  /* 0x000000ff04008388 */ /* 0x0005e20000000800 */
[----:B------:R-:W1:Y:S01]  /*04e0*/  LDC R6, c[0x0][0x398] ;  /* 0x0000e600ff067b82 */ /* 0x000e620000000800 */
[----:B------:R-:W-:Y:S02]  /*04f0*/  NOP ;  /* 0x0000000000007918 */ /* 0x000fe40000000000 */
[----:B------:R2:W-:Y:S01]  /*0500*/  @!P3 STS [UR8+0x20], R5 ;  /* 0x00002005ff00b988 */ /* 0x0005e20008000808 */
[----:B---3-5:R-:W-:-:S04]  /*0510*/  UIMAD UR4, UR4, UR6, UR15 ;  /* 0x00000006040472a4 */ /* 0x028fc8000f8e020f */
[----:B------:R-:W-:-:S04]  /*0520*/  UIMAD UR4, UR4, UR5, UR7 ;  /* 0x00000005040472a4 */ /* 0x000fc8000f8e0207 */
[----:B------:R-:W-:-:S04]  /*0530*/  UIMAD UR4, UR4, 0x180, URZ ;  /* 0x00000180040478a4 */ /* 0x000fc8000f8e02ff */
[----:B----4-:R-:W-:Y:S01]  /*0540*/  UIADD3 UR24, UP0, UPT, UR4, UR20, URZ ;  /* 0x0000001404187290 */ /* 0x010fe2000ff1e0ff */
[----:B-1----:R-:W-:-:S03]  /*0550*/  VIADD R6, R6, 0xffffffff ;  /* 0xffffffff06067836 */ /* 0x002fc60000000000 */
[----:B------:R-:W-:Y:S01]  /*0560*/  ULEA.HI.X.SX32 UR25, UR4, UR21, 0x1, UP0 ;  /* 0x0000001504197291 */ /* 0x000fe200080f0eff */
[----:B--2---:R-:W-:Y:S11]  /*0570*/  @P3 BRA `(.L_x_7) ;  /* 0x0000000000183947 */ /* 0x004ff60003800000 */
[----:B------:R-:W1:Y:S01]  /*0580*/  LDS R2, [UR8+0x8] ;  /* 0x00000808ff027984 */ /* 0x000e620008000800 */
[----:B------:R-:W2:Y:S01]  /*0590*/  LDC.64 R8, c[0x0][0x380] ;  /* 0x0000e000ff087b82 */ /* 0x000ea20000000a00 */
[----:B------:R-:W-:Y:S02]  /*05a0*/  IMAD.MOV.U32 R3, RZ, RZ, 0x70 ;  /* 0x00000070ff037424 */ /* 0x000fe400078e00ff */
[----:B--2---:R2:W-:Y:S03]  /*05b0*/  STS.64 [UR8], R8 ;  /* 0x00000008ff007988 */ /* 0x0045e60008000a08 */
[----:B-1----:R-:W-:-:S05]  /*05c0*/  LOP3.LUT R2, R2, 0x10, R3, 0xd8, !PT ;  /* 0x0000001002027812 */ /* 0x002fca00078ed803 */
[----:B------:R2:W-:Y:S02]  /*05d0*/  STS [UR8+0x8], R2 ;  /* 0x00000802ff007988 */ /* 0x0005e40008000808 */
.L_x_7:
[----:B------:R-:W-:Y:S05]  /*05e0*/  BSYNC.RECONVERGENT B0 ;  /* 0x0000000000007941 */ /* 0x000fea0003800200 */
.L_x_6:
[----:B------:R-:W-:Y:S04]  /*05f0*/  BSSY.RECONVERGENT B0, `(.L_x_8) ;  /* 0x000000a000007945 */ /* 0x000fe80003800200 */
[----:B------:R-:W-:Y:S05]  /*0600*/  @P3 BRA `(.L_x_9) ;  /* 0x0000000000203947 */ /* 0x000fea0003800000 */
[----:B--2---:R-:W1:Y:S01]  /*0610*/  LDS R2, [UR8+0x34] ;  /* 0x00003408ff027984 */ /* 0x004e620008000800 */
[----:B------:R-:W-:Y:S02]  /*0620*/  IMAD.MOV.U32 R3, RZ, RZ, 0x7f000000 ;  /* 0x7f000000ff037424 */ /* 0x000fe400078e00ff */
[----:B------:R-:W-:Y:S01]  /*0630*/  @!P3 IMAD.MOV.U32 R7, RZ, RZ, 0x3f ;  /* 0x0000003fff07b424 */ /* 0x000fe200078e00ff */
[----:B------:R-:W2:Y:S02]  /*0640*/  @!P3 LDS R8, [UR8+0x38] ;  /* 0x00003808ff08b984 */ /* 0x000ea40008000800 */
[----:B-1----:R-:W-:Y:S02]  /*0650*/  LOP3.LUT R2, R2, 0xff000000, R3, 0xb8, !PT ;  /* 0xff00000002027812 */ /* 0x002fe400078eb803 */
[----:B--2---:R-:W-:-:S03]  /*0660*/  @!P3 LOP3.LUT R3, R8, 0xff, R7, 0xb8, !PT ;  /* 0x000000ff0803b812 */ /* 0x004fc600078eb807 */
[----:B------:R1:W-:Y:S04]  /*0670*/  STS [UR8+0x34], R2 ;  /* 0x00003402ff007988 */ /* 0x0003e80008000808 */
[----:B------:R1:W-:Y:S02]  /*0680*/  @!P3 STS [UR8+0x38], R3 ;  /* 0x00003803ff00b988 */ /* 0x0003e40008000808 */
.L_x_9:
[----:B------:R-:W-:Y:S05]  /*0690*/  BSYNC.RECONVERGENT B0 ;  /* 0x0000000000007941 */ /* 0x000fea0003800200 */
.L_x_8:
[----:B------:R-:W-:Y:S04]  /*06a0*/  BSSY.RECONVERGENT B0, `(.L_x_10) ;  /* 0x000000a000007945 */ /* 0x000fe80003800200 */
[----:B------:R-:W-:Y:S05]  /*06b0*/  @P3 BRA `(.L_x_11) ;  /* 0x0000000000203947 */ /* 0x000fea0003800000 */
[----:B-12---:R-:W1:Y:S01]  /*06c0*/  LDS R2, [UR8+0x1c] ;  /* 0x00001c08ff027984 */ /* 0x006e620008000800 */
[----:B------:R-:W2:Y:S03]  /*06d0*/  LDC.64 R8, c[0x0][0x3a8] ;  /* 0x0000ea00ff087b82 */ /* 0x000ea60000000a00 */
[----:B------:R3:W-:Y:S01]  /*06e0*/  STS [UR8+0x24], R6 ;  /* 0x00002406ff007988 */ /* 0x0007e20008000808 */
[--C-:B--2---:R-:W-:Y:S02]  /*06f0*/  SHF.R.U32.HI R7, RZ, 0x4, R9.reuse ;  /* 0x00000004ff077819 */ /* 0x104fe40000011609 */
[----:B------:R-:W-:-:S05]  /*0700*/  SHF.R.U64 R3, R8, 0x4, R9 ;  /* 0x0000000408037819 */ /* 0x000fca0000001209 */
[----:B------:R3:W-:Y:S01]  /*0710*/  STS [UR8+0xc], R3 ;  /* 0x00000c03ff007988 */ /* 0x0007e20008000808 */
[----:B-1----:R-:W-:-:S05]  /*0720*/  LOP3.LUT R2, R2, 0xf, R7, 0xb8, !PT ;  /* 0x0000000f02027812 */ /* 0x002fca00078eb807 */
[----:B------:R3:W-:Y:S02]  /*0730*/  STS [UR8+0x1c], R2 ;  /* 0x00001c02ff007988 */ /* 0x0007e40008000808 */
.L_x_11:
[----:B------:R-:W-:Y:S05]  /*0740*/  BSYNC.RECONVERGENT B0 ;  /* 0x0000000000007941 */ /* 0x000fea0003800200 */
.L_x_10:
[----:B------:R-:W-:Y:S04]  /*0750*/  BSSY.RECONVERGENT B1, `(.L_x_12) ;  /* 0x000001d000017945 */ /* 0x000fe80003800200 */
[----:B------:R-:W-:Y:S04]  /*0760*/  BSSY.RELIABLE B0, `(.L_x_13) ;  /* 0x0000018000007945 */ /* 0x000fe80003800100 */
[----:B------:R-:W-:Y:S05]  /*0770*/  @P3 BRA `(.L_x_14) ;  /* 0x00000000001c3947 */ /* 0x000fea0003800000 */
[----:B-123--:R-:W1:Y:S02]  /*0780*/  LDS R2, [UR8+0x34] ;  /* 0x00003408ff027984 */ /* 0x00ee640008000800 */
[----:B-1----:R-:W-:-:S05]  /*0790*/  LOP3.LUT R2, R2, 0x7, RZ, 0xb8, !PT ;  /* 0x0000000702027812 */ /* 0x002fca00078eb8ff */
[----:B------:R1:W-:Y:S01]  /*07a0*/  STS [UR8+0x34], R2 ;  /* 0x00003402ff007988 */ /* 0x0003e20008000808 */
[----:B------:R-:W-:Y:S05]  /*07b0*/  @P3 BRA `(.L_x_15) ;  /* 0x00000000001c3947 */ /* 0x000fea0003800000 */
[----:B-1----:R-:W1:Y:S02]  /*07c0*/  LDS R2, [UR8+0x34] ;  /* 0x00003408ff027984 */ /* 0x002e640008000800 */
[----:B-1----:R-:W-:-:S05]  /*07d0*/  LOP3.LUT R2, R2, 0x38, RZ, 0xb8, !PT ;  /* 0x0000003802027812 */ /* 0x002fca00078eb8ff */
[----:B------:R4:W-:Y:S02]  /*07e0*/  STS [UR8+0x34], R2 ;  /* 0x00003402ff007988 */ /* 0x0009e40008000808 */
.L_x_14:
[----:B------:R-:W-:Y:S05]  /*07f0*/  @P3 BRA `(.L_x_16) ;  /* 0x00000000001c3947 */ /* 0x000fea0003800000 */
[----:B-1234-:R-:W1:Y:S02]  /*0800*/  LDS R2, [UR8+0x8] ;  /* 0x00000808ff027984 */ /* 0x01ee640008000800 */
[----:B-1----:R-:W-:-:S05]  /*0810*/  LOP3.LUT R2, R2, 0x780, RZ, 0xb8, !PT ;  /* 0x0000078002027812 */ /* 0x002fca00078eb8ff */
[----:B------:R2:W-:Y:S02]  /*0820*/  STS [UR8+0x8], R2 ;  /* 0x00000802ff007988 */ /* 0x0005e40008000808 */
.L_x_15:
[----:B------:R-:W-:Y:S05]  /*0830*/  @P3 BRA `(.L_x_17) ;  /* 0x0000000000283947 */ /* 0x000fea0003800000 */
[----:B-12---:R-:W1:Y:S02]  /*0840*/  LDS R2, [UR8+0x8] ;  /* 0x00000808ff027984 */ /* 0x006e640008000800 */
[----:B-1----:R-:W-:-:S05]  /*0850*/  LOP3.LUT R2, R2, 0x1800, RZ, 0xb8, !PT ;  /* 0x0000180002027812 */ /* 0x002fca00078eb8ff */
[----:B------:R5:W-:Y:S02]  /*0860*/  STS [UR8+0x8], R2 ;  /* 0x00000802ff007988 */ /* 0x000be40008000808 */
.L_x_16:
[----:B------:R-:W-:Y:S05]  /*0870*/  @P3 BREAK.RELIABLE B0 ;  /* 0x0000000000003942 */ /* 0x000fea0003800100 */
[----:B------:R-:W-:Y:S05]  /*0880*/  @P3 BRA `(.L_x_18) ;  /* 0x0000000000243947 */ /* 0x000fea0003800000 */
[----:B-1-3--:R-:W1:Y:S01]  /*0890*/  LDS R3, [UR8+0x8] ;  /* 0x00000808ff037984 */ /* 0x00ae620008000800 */
[----:B--2-45:R-:W-:-:S05]  /*08a0*/  IMAD.MOV.U32 R2, RZ, RZ, 0x6000 ;  /* 0x00006000ff027424 */ /* 0x034fca00078e00ff */
[----:B-1----:R-:W-:-:S04]  /*08b0*/  LOP3.LUT R2, R3, 0x6000, R2, 0xd8, !PT ;  /* 0x0000600003027812 */ /* 0x002fc800078ed802 */
[----:B------:R-:W-:-:S05]  /*08c0*/  LOP3.LUT R2, R2, 0x400000, RZ, 0xb8, !PT ;  /* 0x0040000002027812 */ /* 0x000fca00078eb8ff */
[----:B------:R3:W-:Y:S02]  /*08d0*/  STS [UR8+0x8], R2 ;  /* 0x00000802ff007988 */ /* 0x0007e40008000808 */
.L_x_17:
[----:B------:R-:W-:Y:S05]  /*08e0*/  BSYNC.RELIABLE B0 ;  /* 0x0000000000007941 */ /* 0x000fea0003800100 */
.L_x_13:
[----:B-123--:R-:W1:Y:S02]  /*08f0*/  @!P3 LDS R2, [UR8+0x8] ;  /* 0x00000808ff02b984 */ /* 0x00ee640008000800 */
[----:B-1----:R-:W-:-:S05]  /*0900*/  @!P3 LOP3.LUT R2, R2, 0x8000, RZ, 0xb8, !PT ;  /* 0x000080000202b812 */ /* 0x002fca00078eb8ff */
[----:B------:R1:W-:Y:S02]  /*0910*/  @!P3 STS [UR8+0x8], R2 ;  /* 0x00000802ff00b988 */ /* 0x0003e40008000808 */
.L_x_18:
[----:B------:R-:W-:Y:S05]  /*0920*/  BSYNC.RECONVERGENT B1 ;  /* 0x0000000000017941 */ /* 0x000fea0003800200 */
.L_x_12:
[----:B------:R-:W-:Y:S05]  /*0930*/  WARPSYNC.ALL ;  /* 0x0000000000007948 */ /* 0x000fea0003800000 */
[----:B------:R-:W-:Y:S01]  /*0940*/  NOP ;  /* 0x0000000000007918 */ /* 0x000fe20000000000 */
[----:B------:R-:W-:Y:S05]  /*0950*/  @P0 BRA `(.L_x_19) ;  /* 0x0000000000300947 */ /* 0x000fea0003800000 */
[----:B-12345:R-:W1:Y:S01]  /*0960*/  S2R R2, SR_LANEID ;  /* 0x0000000000027919 */ /* 0x03ee620000000000 */
[----:B------:R-:W-:Y:S05]  /*0970*/  WARPSYNC.ALL ;  /* 0x0000000000007948 */ /* 0x000fea0003800000 */
[----:B------:R-:W-:Y:S01]  /*0980*/  NOP ;  /* 0x0000000000007918 */ /* 0x000fe20000000000 */
[----:B-1----:R-:W-:-:S05]  /*0990*/  IMAD.SHL.U32 R7, R2, 0x4, RZ ;  /* 0x0000000402077824 */ /* 0x002fca00078e00ff */
[----:B------:R-:W1:Y:S01]  /*09a0*/  LDS R9, [R7+UR8] ;  /* 0x0000000807097984 */ /* 0x000e620008000800 */
[----:B------:R-:W-:-:S05]  /*09b0*/  IADD3 R2, P1, PT, R7, UR24, RZ ;  /* 0x0000001807027c10 */ /* 0x000fca000ff3e0ff */
[----:B------:R-:W-:-:S05]  /*09c0*/  IMAD.X R3, RZ, RZ, UR25, P1 ;  /* 0x00000019ff037e24 */ /* 0x000fca00088e06ff */
[----:B-1----:R1:W2:Y:S01]  /*09d0*/  ATOMG.E.EXCH.STRONG.GPU PT, RZ, [R2], R9 ;  /* 0x0000000902ff73a8 */ /* 0x0022a200041ee100 */
[----:B------:R-:W-:-:S04]  /*09e0*/  DEPBAR {5,4,3,2,1,0} ;  /* 0x0000003f0000791a */ /* 0x000fc80000000000 */
[----:B------:R-:W3:Y:S02]  /*09f0*/  CCTL.E.C.LDCU.IV.DEEP [UR24] ;  /* 0x0000000018007540 */ /* 0x000ee40009c08000 */
[----:B---3--:R1:W-:Y:S01]  /*0a00*/  UTMACCTL.IV [UR24] ;  /* 0x00000000180079b9 */ /* 0x0083e20008000000 */
[----:B------:R-:W-:Y:S01]  /*0a10*/  NOP ;  /* 0x0000000000007918 */ /* 0x000fe20000000000 */
.L_x_19:
[----:B------:R-:W-:Y:S05]  /*0a20*/  @P0 BRA `(.L_x_20) ;  /* 0x00000000000c0947 */ /* 0x000fea0003800000 */
[----:B------:R0:W-:Y:S01]  /*0a30*/  UTMACMDFLUSH ;  /* 0x00000000000079b7 */ /* 0x0001e20000000000 */
[----:B------:R-:W-:Y:S05]  /*0a40*/  @P0 BRA `(.L_x_20) ;  /* 0x0000000000040947 */ /* 0x000fea0003800000 */
[----:B------:R-:W-:-:S04]  /*0a50*/  DEPBAR.LE SB0, 0x0 ;  /* 0x000080000000791a */ /* 0x000fc80000000000 */
.L_x_20:
[----:B------:R-:W-:Y:S05]  /*0a60*/  WARPSYNC.ALL ;  /* 0x0000000000007948 */ /* 0x000fea0003800000 */
[----:B------:R-:W-:Y:S01]  /*0a70*/  NOP ;  /* 0x0000000000007918 */ /* 0x000fe20000000000 */
[----:B--2---:R-:W-:Y:S06]  /*0a80*/  BAR.SYNC.DEFER_BLOCKING 0x0 ;  /* 0x0000000000007b1d */ /* 0x004fec0000010000 */
[----:B------:R-:W-:Y:S02]  /*0a90*/  BSSY.RECONVERGENT B1, `(.L_x_21) ;  /* 0x000000b000017945 */ /* 0x000fe40003800200 */
[----:B------:R-:W-:Y:S06]  /*0aa0*/  BAR.SYNC.DEFER_BLOCKING 0x0 ;  /* 0x0000000000007b1d */ /* 0x000fec0000010000 */
[----:B------:R2:W-:Y:S01]  /*0ab0*/  @!P0 STS [R4], RZ ;  /* 0x000000ff04008388 */ /* 0x0005e20000000800 */
[----:B------:R-:W-:Y:S01]  /*0ac0*/  NOP ;  /* 0x0000000000007918 */ /* 0x000fe20000000000 */
[----:B------:R-:W-:Y:S05]  /*0ad0*/  @P3 BRA `(.L_x_22) ;  /* 0x0000000000183947 */ /* 0x000fea0003800000 */
[----:B-1-345:R-:W1:Y:S01]  /*0ae0*/  LDS R2, [UR8+0x8] ;  /* 0x00000808ff027984 */ /* 0x03ae620008000800 */
[----:B------:R-:W3:Y:S01]  /*0af0*/  LDC.64 R8, c[0x0][0x388] ;  /* 0x0000e200ff087b82 */ /* 0x000ee20000000a00 */
[----:B------:R-:W-:Y:S02]  /*0b00*/  IMAD.MOV.U32 R3, RZ, RZ, 0x70 ;  /* 0x00000070ff037424 */ /* 0x000fe400078e00ff */
[----:B---3--:R3:W-:Y:S03]  /*0b10*/  STS.64 [UR8], R8 ;  /* 0x00000008ff007988 */ /* 0x0087e60008000a08 */
[----:B-1----:R-:W-:-:S05]  /*0b20*/  LOP3.LUT R2, R2, 0x10, R3, 0xd8, !PT ;  /* 0x0000001002027812 */ /* 0x002fca00078ed803 */
[----:B------:R3:W-:Y:S02]  /*0b30*/  STS [UR8+0x8], R2 ;  /* 0x00000802ff007988 */ /* 0x0007e40008000808 */
.L_x_22:
[----:B-1----:R-:W-:Y:S05]  /*0b40*/  BSYNC.RECONVERGENT B1 ;  /* 0x0000000000017941 */ /* 0x002fea0003800200 */
.L_x_21:
[----:B------:R-:W-:Y:S04]  /*0b50*/  BSSY.RECONVERGENT B2, `(.L_x_23) ;  /* 0x000000f000027945 */ /* 0x000fe80003800200 */
[----:B------:R-:W-:Y:S04]  /*0b60*/  BSSY.RELIABLE B1, `(.L_x_24) ;  /* 0x000000c000017945 */ /* 0x000fe80003800100 */
[----:B------:R-:W-:Y:S05]  /*0b70*/  @P3 BRA `(.L_x_25) ;  /* 0x0000000000283947 */ /* 0x000fea0003800000 */
[----:B---345:R-:W1:Y:S01]  /*0b80*/  LDS R2, [UR8+0x34] ;  /* 0x00003408ff027984 */ /* 0x038e620008000800 */
[----:B------:R-:W-:Y:S01]  /*0b90*/  IMAD.MOV.U32 R3, RZ, RZ, 0x7f000000 ;  /* 0x7f000000ff037424 */ /* 0x000fe200078e00ff */
[----:B------:R-:W-:Y:S05]  /*0ba0*/  @P3 BREAK.RELIABLE B1 ;  /* 0x0000000000013942 */ /* 0x000fea0003800100 */
[----:B-1----:R-:W-:-:S05]  /*0bb0*/  LOP3.LUT R2, R2, 0xff000000, R3, 0xb8, !PT ;  /* 0xff00000002027812 */ /* 0x002fca00078eb803 */
[----:B------:R1:W-:Y:S01]  /*0bc0*/  STS [UR8+0x34], R2 ;  /* 0x00003402ff007988 */ /* 0x0003e20008000808 */
[----:B------:R-:W-:Y:S05]  /*0bd0*/  @P3 BRA `(.L_x_26) ;  /* 0x0000000000183947 */ /* 0x000fea0003800000 */
[----:B-1----:R-:W1:Y:S01]  /*0be0*/  LDS R2, [UR8+0x38] ;  /* 0x00003808ff027984 */ /* 0x002e620008000800 */
[----:B------:R-:W-:-:S05]  /*0bf0*/  IMAD.MOV.U32 R3, RZ, RZ, 0xff ;  /* 0x000000ffff037424 */ /* 0x000fca00078e00ff */
[----:B-1----:R-:W-:-:S05]  /*0c00*/  LOP3.LUT R2, R2, 0xff, R3, 0xb8, !PT ;  /* 0x000000ff02027812 */ /* 0x002fca00078eb803 */
[----:B------:R1:W-:Y:S02]  /*0c10*/  STS [UR8+0x38], R2 ;  /* 0x00003802ff007988 */ /* 0x0003e40008000808 */
.L_x_25:
[----:B------:R-:W-:Y:S05]  /*0c20*/  BSYNC.RELIABLE B1 ;  /* 0x0000000000017941 */ /* 0x000fea0003800100 */
.L_x_24:
[----:B------:R1:W-:Y:S02]  /*0c30*/  @!P3 STS [UR8+0x20], R5 ;  /* 0x00002005ff00b988 */ /* 0x0003e40008000808 */
.L_x_26:
[----:B------:R-:W-:Y:S05]  /*0c40*/  BSYNC.RECONVERGENT B2 ;  /* 0x0000000000027941 */ /* 0x000fea0003800200 */
.L_x_23:
[----:B------:R-:W-:Y:S05]  /*0c50*/  WARPSYNC.ALL ;  /* 0x0000000000007948 */ /* 0x000fea0003800000 */
[----:B------:R-:W-:Y:S01]  /*0c60*/  NOP ;  /* 0x0000000000007918 */ /* 0x000fe20000000000 */
[----:B-1----:R-:W1:Y:S01]  /*0c70*/  LDC R5, c[0x0][0x39c] ;  /* 0x0000e700ff057b82 */ /* 0x002e620000000800 */
[----:B------:R-:W-:Y:S01]  /*0c80*/  BSSY.RECONVERGENT B2, `(.L_x_27) ;  /* 0x000000b000027945 */ /* 0x000fe20003800200 */
[----:B-1----:R-:W-:-:S03]  /*0c90*/  VIADD R5, R5, 0xffffffff ;  /* 0xffffffff05057836 */ /* 0x002fc60000000000 */
[----:B------:R-:W-:Y:S05]  /*0ca0*/  @P3 BRA `(.L_x_28) ;  /* 0x0000000000203947 */ /* 0x000fea0003800000 */
[----:B---345:R-:W1:Y:S01]  /*0cb0*/  LDS R2, [UR8+0x1c] ;  /* 0x00001c08ff027984 */ /* 0x038e620008000800 */
[----:B------:R-:W3:Y:S03]  /*0cc0*/  LDC.64 R8, c[0x0][0x3b0] ;  /* 0x0000ec00ff087b82 */ /* 0x000ee60000000a00 */
[----:B------:R4:W-:Y:S01]  /*0cd0*/  STS [UR8+0x24], R5 ;  /* 0x00002405ff007988 */ /* 0x0009e20008000808 */
[--C-:B---3--:R-:W-:Y:S02]  /*0ce0*/  SHF.R.U32.HI R7, RZ, 0x4, R9.reuse ;  /* 0x00000004ff077819 */ /* 0x108fe40000011609 */
[----:B------:R-:W-:-:S05]  /*0cf0*/  SHF.R.U64 R3, R8, 0x4, R9 ;  /* 0x0000000408037819 */ /* 0x000fca0000001209 */
[----:B------:R4:W-:Y:S01]  /*0d00*/  STS [UR8+0xc], R3 ;  /* 0x00000c03ff007988 */ /* 0x0009e20008000808 */
[----:B-1----:R-:W-:-:S05]  /*0d10*/  LOP3.LUT R2, R2, 0xf, R7, 0xb8, !PT ;  /* 0x0000000f02027812 */ /* 0x002fca00078eb807 */
[----:B------:R4:W-:Y:S02]  /*0d20*/  STS [UR8+0x1c], R2 ;  /* 0x00001c02ff007988 */ /* 0x0009e40008000808 */
.L_x_28:
[----:B------:R-:W-:Y:S05]  /*0d30*/  BSYNC.RECONVERGENT B2 ;  /* 0x0000000000027941 */ /* 0x000fea0003800200 */
.L_x_27:
[----:B------:R-:W-:Y:S04]  /*0d40*/  BSSY.RECONVERGENT B3, `(.L_x_29) ;  /* 0x000001d000037945 */ /* 0x000fe80003800200 */
[----:B------:R-:W-:Y:S04]  /*0d50*/  BSSY.RELIABLE B2, `(.L_x_30) ;  /* 0x0000018000027945 */ /* 0x000fe80003800100 */
[----:B------:R-:W-:Y:S05]  /*0d60*/  @P3 BRA `(.L_x_31) ;  /* 0x00000000001c3947 */ /* 0x000fea0003800000 */
[----:B---345:R-:W1:Y:S02]  /*0d70*/  LDS R2, [UR8+0x34] ;  /* 0x00003408ff027984 */ /* 0x038e640008000800 */
[----:B-1----:R-:W-:-:S05]  /*0d80*/  LOP3.LUT R2, R2, 0x7, RZ, 0xb8, !PT ;  /* 0x0000000702027812 */ /* 0x002fca00078eb8ff */
[----:B------:R1:W-:Y:S01]  /*0d90*/  STS [UR8+0x34], R2 ;  /* 0x00003402ff007988 */ /* 0x0003e20008000808 */
[----:B------:R-:W-:Y:S05]  /*0da0*/  @P3 BRA `(.L_x_32) ;  /* 0x00000000001c3947 */ /* 0x000fea0003800000 */
[----:B-1----:R-:W1:Y:S02]  /*0db0*/  LDS R2, [UR8+0x34] ;  /* 0x00003408ff027984 */ /* 0x002e640008000800 */
[----:B-1----:R-:W-:-:S05]  /*0dc0*/  LOP3.LUT R2, R2, 0x38, RZ, 0xb8, !PT ;  /* 0x0000003802027812 */ /* 0x002fca00078eb8ff */
[----:B------:R1:W-:Y:S02]  /*0dd0*/  STS [UR8+0x34], R2 ;  /* 0x00003402ff007988 */ /* 0x0003e40008000808 */
.L_x_31:
[----:B------:R-:W-:Y:S05]  /*0de0*/  @P3 BRA `(.L_x_33) ;  /* 0x00000000001c3947 */ /* 0x000fea0003800000 */
[----:B-1-345:R-:W1:Y:S02]  /*0df0*/  LDS R2, [UR8+0x8] ;  /* 0x00000808ff027984 */ /* 0x03ae640008000800 */
[----:B-1----:R-:W-:-:S05]  /*0e00*/  LOP3.LUT R2, R2, 0x780, RZ, 0xb8, !PT ;  /* 0x0000078002027812 */ /* 0x002fca00078eb8ff */
[----:B------:R3:W-:Y:S02]  /*0e10*/  STS [UR8+0x8], R2 ;  /* 0x00000802ff007988 */ /* 0x0007e40008000808 */
.L_x_32:
[----:B------:R-:W-:Y:S05]  /*0e20*/  @P3 BRA `(.L_x_34) ;  /* 0x0000000000283947 */ /* 0x000fea0003800000 */
[----:B-1-3--:R-:W1:Y:S02]  /*0e30*/  LDS R2, [UR8+0x8] ;  /* 0x00000808ff027984 */ /* 0x00ae640008000800 */
[----:B-1----:R-:W-:-:S05]  /*0e40*/  LOP3.LUT R2, R2, 0x1800, RZ, 0xb8, !PT ;  /* 0x0000180002027812 */ /* 0x002fca00078eb8ff */
[----:B------:R1:W-:Y:S02]  /*0e50*/  STS [UR8+0x8], R2 ;  /* 0x00000802ff007988 */ /* 0x0003e40008000808 */
.L_x_33:
[----:B------:R-:W-:Y:S05]  /*0e60*/  @P3 BREAK.RELIABLE B2 ;  /* 0x0000000000023942 */ /* 0x000fea0003800100 */
[----:B------:R-:W-:Y:S05]  /*0e70*/  @P3 BRA `(.L_x_35) ;  /* 0x0000000000243947 */ /* 0x000fea0003800000 */
[----:B-1-345:R-:W1:Y:S01]  /*0e80*/  LDS R2, [UR8+0x8] ;  /* 0x00000808ff027984 */ /* 0x03ae620008000800 */
[----:B------:R-:W-:-:S05]  /*0e90*/  IMAD.MOV.U32 R3, RZ, RZ, 0x6000 ;  /* 0x00006000ff037424 */ /* 0x000fca00078e00ff */
[----:B-1----:R-:W-:-:S04]  /*0ea0*/  LOP3.LUT R2, R2, 0x6000, R3, 0xd8, !PT ;  /* 0x0000600002027812 */ /* 0x002fc800078ed803 */
[----:B------:R-:W-:-:S05]  /*0eb0*/  LOP3.LUT R2, R2, 0x400000, RZ, 0xb8, !PT ;  /* 0x0040000002027812 */ /* 0x000fca00078eb8ff */
[----:B------:R4:W-:Y:S02]  /*0ec0*/  STS [UR8+0x8], R2 ;  /* 0x00000802ff007988 */ /* 0x0009e40008000808 */
.L_x_34:
[----:B------:R-:W-:Y:S05]  /*0ed0*/  BSYNC.RELIABLE B2 ;  /* 0x0000000000027941 */ /* 0x000fea0003800100 */
.L_x_30:
[----:B-1-34-:R-:W1:Y:S02]  /*0ee0*/  @!P3 LDS R2, [UR8+0x8] ;  /* 0x00000808ff02b984 */ /* 0x01ae640008000800 */
[----:B-1----:R-:W-:-:S05]  /*0ef0*/  @!P3 LOP3.LUT R2, R2, 0x8000, RZ, 0xb8, !PT ;  /* 0x000080000202b812 */ /* 0x002fca00078eb8ff */
[----:B------:R1:W-:Y:S02]  /*0f00*/  @!P3 STS [UR8+0x8], R2 ;  /* 0x00000802ff00b988 */ /* 0x0003e40008000808 */
.L_x_35:
[----:B------:R-:W-:Y:S05]  /*0f10*/  BSYNC.RECONVERGENT B3 ;  /* 0x0000000000037941 */ /* 0x000fea0003800200 */
.L_x_29:
[----:B------:R-:W-:Y:S05]  /*0f20*/  WARPSYNC.ALL ;  /* 0x0000000000007948 */ /* 0x000fea0003800000 */
[----:B------:R-:W-:Y:S01]  /*0f30*/  NOP ;  /* 0x0000000000007918 */ /* 0x000fe20000000000 */
[----:B------:R-:W-:-:S04]  /*0f40*/  UIADD3 UR5, UPT, UPT, UR4, 0x80, URZ ;  /* 0x0000008004057890 */ /* 0x000fc8000fffe0ff */
[----:B------:R-:W-:-:S04]  /*0f50*/  UIADD3 UR26, UP0, UPT, UR5, UR20, URZ ;  /* 0x00000014051a7290 */ /* 0x000fc8000ff1e0ff */
[----:B------:R-:W-:Y:S01]  /*0f60*/  ULEA.HI.X.SX32 UR27, UR5, UR21, 0x1, UP0 ;  /* 0x00000015051b7291 */ /* 0x000fe200080f0eff */
[----:B------:R-:W-:Y:S11]  /*0f70*/  @P0 BRA `(.L_x_36) ;  /* 0x0000000000300947 */ /* 0x000ff60003800000 */
[----:B-1-345:R-:W1:Y:S01]  /*0f80*/  S2R R2, SR_LANEID ;  /* 0x0000000000027919 */ /* 0x03ae620000000000 */
[----:B------:R-:W-:Y:S05]  /*0f90*/  WARPSYNC.ALL ;  /* 0x0000000000007948 */ /* 0x000fea0003800000 */
[----:B------:R-:W-:Y:S01]  /*0fa0*/  NOP ;  /* 0x0000000000007918 */ /* 0x000fe20000000000 */
[----:B-1----:R-:W-:-:S05]  /*0fb0*/  IMAD.SHL.U32 R8, R2, 0x4, RZ ;  /* 0x0000000402087824 */ /* 0x002fca00078e00ff */
[----:B------:R-:W1:Y:S01]  /*0fc0*/  LDS R7, [R8+UR8] ;  /* 0x0000000808077984 */ /* 0x000e620008000800 */
[----:B------:R-:W-:-:S05]  /*0fd0*/  IADD3 R2, P1, PT, R8, UR26, RZ ;  /* 0x0000001a08027c10 */ /* 0x000fca000ff3e0ff */
[----:B------:R-:W-:-:S05]  /*0fe0*/  IMAD.X R3, RZ, RZ, UR27, P1 ;  /* 0x0000001bff037e24 */ /* 0x000fca00088e06ff */
[----:B-1----:R1:W3:Y:S01]  /*0ff0*/  ATOMG.E.EXCH.STRONG.GPU PT, RZ, [R2], R7 ;  /* 0x0000000702ff73a8 */ /* 0x0022e200041ee100 */
[----:B------:R-:W-:-:S04]  /*1000*/  DEPBAR {5,4,3,2,1,0} ;  /* 0x0000003f0000791a */ /* 0x000fc80000000000 */
[----:B------:R-:W4:Y:S02]  /*1010*/  CCTL.E.C.LDCU.IV.DEEP [UR26] ;  /* 0x000000001a007540 */ /* 0x000f240009c08000 */
[----:B----4-:R1:W-:Y:S01]  /*1020*/  UTMACCTL.IV [UR26] ;  /* 0x000000001a0079b9 */ /* 0x0103e20008000000 */
[----:B------:R-:W-:Y:S01]  /*1030*/  NOP ;  /* 0x0000000000007918 */ /* 0x000fe20000000000 */
.L_x_36:
[----:B------:R-:W-:Y:S05]  /*1040*/  @P0 BRA `(.L_x_37) ;  /* 0x00000000000c0947 */ /* 0x000fea0003800000 */
[----:B------:R0:W-:Y:S01]  /*1050*/  UTMACMDFLUSH ;  /* 0x00000000000079b7 */ /* 0x0001e20000000000 */
[----:B------:R-:W-:Y:S05]  /*1060*/  @P0 BRA `(.L_x_37) ;  /* 0x0000000000040947 */ /* 0x000fea0003800000 */
[----:B------:R-:W-:-:S04]  /*1070*/  DEPBAR.LE SB0, 0x0 ;  /* 0x000080000000791a */ /* 0x000fc80000000000 */
.L_x_37:
[----:B------:R-:W-:Y:S05]  /*1080*/  WARPSYNC.ALL ;  /* 0x0000000000007948 */ /* 0x000fea0003800000 */
[----:B------:R-:W-:Y:S01]  /*1090*/  NOP ;  /* 0x0000000000007918 */ /* 0x000fe20000000000 */
[----:B---3--:R-:W-:Y:S06]  /*10a0*/  BAR.SYNC.DEFER_BLOCKING 0x0 ;  /* 0x0000000000007b1d */ /* 0x008fec0000010000 */
[----:B------:R-:W-:Y:S02]  /*10b0*/  BSSY.RECONVERGENT B3, `(.L_x_38) ;  /* 0x000000b000037945 */ /* 0x000fe40003800200 */
[----:B------:R-:W-:Y:S06]  /*10c0*/  BAR.SYNC.DEFER_BLOCKING 0x0 ;  /* 0x0000000000007b1d */ /* 0x000fec0000010000 */
[----:B------:R3:W-:Y:S01]  /*10d0*/  @!P0 STS [R4], RZ ;  /* 0x000000ff04008388 */ /* 0x0007e20000000800 */
[----:B------:R-:W-:Y:S01]  /*10e0*/  NOP ;  /* 0x0000000000007918 */ /* 0x000fe20000000000 */
[----:B------:R-:W-:Y:S05]  /*10f0*/  @P3 BRA `(.L_x_39) ;  /* 0x0000000000183947 */ /* 0x000fea0003800000 */
[----:B-1--45:R-:W1:Y:S01]  /*1100*/  LDS R2, [UR8+0x8] ;  /* 0x00000808ff027984 */ /* 0x032e620008000800 */
[----:B------:R-:W4:Y:S01]  /*1110*/  LDC.64 R8, c[0x0][0x390] ;  /* 0x0000e400ff087b82 */ /* 0x000f220000000a00 */
[----:B------:R-:W-:Y:S02]  /*1120*/  IMAD.MOV.U32 R3, RZ, RZ, 0x70 ;  /* 0x00000070ff037424 */ /* 0x000fe400078e00ff */
[----:B----4-:R4:W-:Y:S03]  /*1130*/  STS.64 [UR8], R8 ;  /* 0x00000008ff007988 */ /* 0x0109e60008000a08 */
[----:B-1----:R-:W-:-:S05]  /*1140*/  LOP3.LUT R2, R2, 0x10, R3, 0xd8, !PT ;  /* 0x0000001002027812 */ /* 0x002fca00078ed803 */
[----:B------:R4:W-:Y:S02]  /*1150*/  STS [UR8+0x8], R2 ;  /* 0x00000802ff007988 */ /* 0x0009e40008000808 */
.L_x_39:
[----:B-1----:R-:W-:Y:S05]  /*1160*/  BSYNC.RECONVERGENT B3 ;  /* 0x0000000000037941 */ /* 0x002fea0003800200 */
.L_x_38:
[----:B------:R-:W-:Y:S04]  /*1170*/  BSSY.RECONVERGENT B4, `(.L_x_40) ;  /* 0x0000033000047945 */ /* 0x000fe80003800200 */
[----:B------:R-:W-:Y:S04]  /*1180*/  BSSY.RELIABLE B3, `(.L_x_41) ;  /* 0x000002e000037945 */ /* 0x000fe80003800100 */
[----:B------:R-:W-:Y:S05]  /*1190*/  @P3 BRA `(.L_x_42) ;  /* 0x0000000000243947 */ /* 0x000fea0003800000 */
[----:B----45:R-:W1:Y:S01]  /*11a0*/  LDS R2, [UR8+0x34] ;  /* 0x00003408ff027984 */ /* 0x030e620008000800 */
[----:B------:R-:W-:-:S05]  /*11b0*/  IMAD.MOV.U32 R3, RZ, RZ, 0x7f000000 ;  /* 0x7f000000ff037424 */ /* 0x000fca00078e00ff */
[----:B-1----:R-:W-:-:S05]  /*11c0*/  LOP3.LUT R2, R2, 0xff000000, R3, 0xb8, !PT ;  /* 0xff00000002027812 */ /* 0x002fca00078eb803 */
[----:B------:R1:W-:Y:S01]  /*11d0*/  STS [UR8+0x34], R2 ;  /* 0x00003402ff007988 */ /* 0x0003e20008000808 */
[----:B------:R-:W-:Y:S05]  /*11e0*/  @P3 BRA `(.L_x_43) ;  /* 0x0000000000183947 */ /* 0x000fea0003800000 */
[----:B-1----:R-:W1:Y:S01]  /*11f0*/  LDS R2, [UR8+0x38] ;  /* 0x00003808ff027984 */ /* 0x002e620008000800 */
[----:B------:R-:W-:-:S05]  /*1200*/  IMAD.MOV.U32 R3, RZ, RZ, 0x3f ;  /* 0x0000003fff037424 */ /* 0x000fca00078e00ff */
[----:B-1----:R-:W-:-:S05]  /*1210*/  LOP3.LUT R2, R2, 0xff, R3, 0xb8, !PT ;  /* 0x000000ff02027812 */ /* 0x002fca00078eb803 */
[----:B------:R1:W-:Y:S02]  /*1220*/  STS [UR8+0x38], R2 ;  /* 0x00003802ff007988 */ /* 0x0003e40008000808 */
.L_x_42:
[----:B------:R-:W-:Y:S05]  /*1230*/  @P3 BRA `(.L_x_44) ;  /* 0x00000000000c3947 */ /* 0x000fea0003800000 */
[----:B------:R1:W-:Y:S02]  /*1240*/  STS [UR8+0x20], R5 ;  /* 0x00002005ff007988 */ /* 0x0003e40008000808 */
.L_x_43:
[----:B------:R-:W-:Y:S05]  /*1250*/  @P3 BRA `(.L_x_45) ;  /* 0x0000000000243947 */ /* 0x000fea0003800000 */
[----:B------:R1:W-:Y:S02]  /*1260*/  STS [UR8+0x24], R6 ;  /* 0x00002406ff007988 */ /* 0x0003e40008000808 */
.L_x_44:
[----:B------:R-:W-:Y:S05]  /*1270*/  @P3 BRA `(.L_x_46) ;  /* 0x00000000002c3947 */ /* 0x000fea0003800000 */
[----:B-1--45:R-:W1:Y:S01]  /*1280*/  LDS R2, [UR8+0x1c] ;  /* 0x00001c08ff027984 */ /* 0x032e620008000800 */
[----:B------:R-:W4:Y:S02]  /*1290*/  LDC.64 R6, c[0x0][0x3b8] ;  /* 0x0000ee00ff067b82 */ /* 0x000f240000000a00 */
[--C-:B----4-:R-:W-:Y:S02]  /*12a0*/  SHF.R.U32.HI R5, RZ, 0x4, R7.reuse ;  /* 0x00000004ff057819 */ /* 0x110fe40000011607 */
[----:B------:R-:W-:-:S05]  /*12b0*/  SHF.R.U64 R3, R6, 0x4, R7 ;  /* 0x0000000406037819 */ /* 0x000fca0000001207 */
[----:B------:R4:W-:Y:S01]  /*12c0*/  STS [UR8+0xc], R3 ;  /* 0x00000c03ff007988 */ /* 0x0009e20008000808 */
[----:B-1----:R-:W-:-:S05]  /*12d0*/  LOP3.LUT R2, R2, 0xf, R5, 0xb8, !PT ;  /* 0x0000000f02027812 */ /* 0x002fca00078eb805 */
[----:B------:R4:W-:Y:S02]  /*12e0*/  STS [UR8+0x1c], R2 ;  /* 0x00001c02ff007988 */ /* 0x0009e40008000808 */
.L_x_45:
[----:B------:R-:W-:Y:S05]  /*12f0*/  @P3 BRA `(.L_x_47) ;  /* 0x00000000001c3947 */ /* 0x000fea0003800000 */
[----:B-1--45:R-:W1:Y:S02]  /*1300*/  LDS R2, [UR8+0x34] ;  /* 0x00003408ff027984 */ /* 0x032e640008000800 */
[----:B-1----:R-:W-:-:S05]  /*1310*/  LOP3.LUT R2, R2, 0x7, RZ, 0xb8, !PT ;  /* 0x0000000702027812 */ /* 0x002fca00078eb8ff */
[----:B------:R1:W-:Y:S02]  /*1320*/  STS [UR8+0x34], R2 ;  /* 0x00003402ff007988 */ /* 0x0003e40008000808 */
.L_x_46:
[----:B------:R-:W-:Y:S05]  /*1330*/  @P3 BRA `(.L_x_48) ;  /* 0x00000000001c3947 */ /* 0x000fea0003800000 */
[----:B-1--45:R-:W1:Y:S02]  /*1340*/  LDS R2, [UR8+0x34] ;  /* 0x00003408ff027984 */ /* 0x032e640008000800 */
[----:B-1----:R-:W-:-:S05]  /*1350*/  LOP3.LUT R2, R2, 0x38, RZ, 0xb8, !PT ;  /* 0x0000003802027812 */ /* 0x002fca00078eb8ff */
[----:B------:R1:W-:Y:S02]  /*1360*/  STS [UR8+0x34], R2 ;  /* 0x00003402ff007988 */ /* 0x0003e40008000808 */
.L_x_47:
[----:B------:R-:W-:Y:S05]  /*1370*/  @P3 BRA `(.L_x_49) ;  /* 0x00000000001c3947 */ /* 0x000fea0003800000 */
[----:B-1--45:R-:W1:Y:S02]  /*1380*/  LDS R2, [UR8+0x8] ;  /* 0x00000808ff027984 */ /* 0x032e640008000800 */
[----:B-1----:R-:W-:-:S05]  /*1390*/  LOP3.LUT R2, R2, 0x780, RZ, 0xb8, !PT ;  /* 0x0000078002027812 */ /* 0x002fca00078eb8ff */
[----:B------:R1:W-:Y:S02]  /*13a0*/  STS [UR8+0x8], R2 ;  /* 0x00000802ff007988 */ /* 0x0003e40008000808 */
.L_x_48:
[----:B------:R-:W-:Y:S05]  /*13b0*/  @P3 BRA `(.L_x_50) ;  /* 0x0000000000283947 */ /* 0x000fea0003800000 */
[----:B-1--45:R-:W1:Y:S02]  /*13c0*/  LDS R2, [UR8+0x8] ;  /* 0x00000808ff027984 */ /* 0x032e640008000800 */
[----:B-1----:R-:W-:-:S05]  /*13d0*/  LOP3.LUT R2, R2, 0x1800, RZ, 0xb8, !PT ;  /* 0x0000180002027812 */ /* 0x002fca00078eb8ff */
[----:B------:R1:W-:Y:S02]  /*13e0*/  STS [UR8+0x8], R2 ;  /* 0x00000802ff007988 */ /* 0x0003e40008000808 */
.L_x_49:
[----:B------:R-:W-:Y:S05]  /*13f0*/  @P3 BREAK.RELIABLE B3 ;  /* 0x0000000000033942 */ /* 0x000fea0003800100 */
[----:B------:R-:W-:Y:S05]  /*1400*/  @P3 BRA `(.L_x_51) ;  /* 0x0000000000243947 */ /* 0x000fea0003800000 */
[----:B-1--45:R-:W1:Y:S01]  /*1410*/  LDS R2, [UR8+0x8] ;  /* 0x00000808ff027984 */ /* 0x032e620008000800 */
[----:B------:R-:W-:-:S05]  /*1420*/  IMAD.MOV.U32 R3, RZ, RZ, 0x6000 ;  /* 0x00006000ff037424 */ /* 0x000fca00078e00ff */
[----:B-1----:R-:W-:-:S04]  /*1430*/  LOP3.LUT R2, R2, 0x6000, R3, 0xd8, !PT ;  /* 0x0000600002027812 */ /* 0x002fc800078ed803 */
[----:B------:R-:W-:-:S05]  /*1440*/  LOP3.LUT R2, R2, 0x400000, RZ, 0xb8, !PT ;  /* 0x0040000002027812 */ /* 0x000fca00078eb8ff */
[----:B------:R1:W-:Y:S02]  /*1450*/  STS [UR8+0x8], R2 ;  /* 0x00000802ff007988 */ /* 0x0003e40008000808 */
.L_x_50:
[----:B------:R-:W-:Y:S05]  /*1460*/  BSYNC.RELIABLE B3 ;  /* 0x0000000000037941 */ /* 0x000fea0003800100 */
.L_x_41:
[----:B-1--45:R-:W1:Y:S02]  /*1470*/  @!P3 LDS R2, [UR8+0x8] ;  /* 0x00000808ff02b984 */ /* 0x032e640008000800 */
[----:B-1----:R-:W-:-:S05]  /*1480*/  @!P3 LOP3.LUT R2, R2, 0x8000, RZ, 0xb8, !PT ;  /* 0x000080000202b812 */ /* 0x002fca00078eb8ff */
[----:B------:R1:W-:Y:S02]  /*1490*/  @!P3 STS [UR8+0x8], R2 ;  /* 0x00000802ff00b988 */ /* 0x0003e40008000808 */
.L_x_51:
[----:B------:R-:W-:Y:S05]  /*14a0*/  BSYNC.RECONVERGENT B4 ;  /* 0x0000000000047941 */ /* 0x000fea0003800200 */
.L_x_40:
[----:B------:R-:W-:Y:S05]  /*14b0*/  WARPSYNC.ALL ;  /* 0x0000000000007948 */ /* 0x000fea0003800000 */
[----:B------:R-:W-:Y:S01]  /*14c0*/  NOP ;  /* 0x0000000000007918 */ /* 0x000fe20000000000 */
[----:B------:R-:W-:-:S04]  /*14d0*/  UIADD3 UR4, UPT, UPT, UR4, 0x100, URZ ;  /* 0x0000010004047890 */ /* 0x000fc8000fffe0ff */
[----:B------:R-:W-:-:S04]  /*14e0*/  UIADD3 UR20, UP0, UPT, UR4, UR20, URZ ;  /* 0x0000001404147290 */ /* 0x000fc8000ff1e0ff */
[----:B------:R-:W-:Y:S01]  /*14f0*/  ULEA.HI.X.SX32 UR21, UR4, UR21, 0x1, UP0 ;  /* 0x0000001504157291 */ /* 0x000fe200080f0eff */
[----:B------:R-:W-:Y:S11]  /*1500*/  @P0 BRA `(.L_x_52) ;  /* 0x0000000000300947 */ /* 0x000ff60003800000 */
[----:B-1--45:R-:W1:Y:S01]  /*1510*/  S2R R2, SR_LANEID ;  /* 0x0000000000027919 */ /* 0x032e620000000000 */
[----:B------:R-:W-:Y:S05]  /*1520*/  WARPSYNC.ALL ;  /* 0x0000000000007948 */ /* 0x000fea0003800000 */
[----:B------:R-:W-:Y:S01]  /*1530*/  NOP ;  /* 0x0000000000007918 */ /* 0x000fe20000000000 */
[----:B-123--:R-:W-:-:S05]  /*1540*/  IMAD.SHL.U32 R4, R2, 0x4, RZ ;  /* 0x0000000402047824 */ /* 0x00efca00078e00ff */
        /* <DEDUP_REMOVED lines=8> */
.L_x_52:
[----:B------:R-:W-:Y:S05]  /*15d0*/  @P0 BRA `(.L_x_53) ;  /* 0x00000000000c0947 */ /* 0x000fea0003800000 */
[----:B------:R0:W-:Y:S01]  /*15e0*/  UTMACMDFLUSH ;  /* 0x00000000000079b7 */ /* 0x0001e20000000000 */
[----:B------:R-:W-:Y:S05]  /*15f0*/  @P0 BRA `(.L_x_53) ;  /* 0x0000000000040947 */ /* 0x000fea0003800000 */
[----:B------:R-:W-:-:S04]  /*1600*/  DEPBAR.LE SB0, 0x0 ;  /* 0x000080000000791a */ /* 0x000fc80000000000 */
.L_x_53:
[----:B------:R-:W-:Y:S05]  /*1610*/  WARPSYNC.ALL ;  /* 0x0000000000007948 */ /* 0x000fea0003800000 */
[----:B------:R-:W-:Y:S01]  /*1620*/  NOP ;  /* 0x0000000000007918 */ /* 0x000fe20000000000 */
[----:B--2---:R-:W-:Y:S01]  /*1630*/  BAR.SYNC.DEFER_BLOCKING 0x0 ;  /* 0x0000000000007b1d */ /* 0x004fe20000010000 */
[----:B-1--45:R-:W-:Y:S01]  /*1640*/  SHF.R.U32.HI R2, RZ, 0x5, R0 ;  /* 0x00000005ff027819 */ /* 0x032fe20000011600 */
[----:B------:R-:W-:-:S03]  /*1650*/  USHF.L.U32 UR15, UR15, 0x8, URZ ;  /* 0x000000080f0f7899 */ /* 0x000fc600080006ff */
[----:B------:R-:W-:Y:S01]  /*1660*/  R2UR UR22, R2 ;  /* 0x00000000021672ca */ /* 0x000fe200000e0000 */
[----:B------:R-:W-:Y:S01]  /*1670*/  VOTEU.ALL UP0, P3 ;  /* 0x0000000000ff7886 */ /* 0x000fe20001800000 */
[----:B------:R-:W-:Y:S01]  /*1680*/  UMOV UR4, 0x1 ;  /* 0x0000000100047882 */ /* 0x000fe20000000000 */
[----:B------:R-:W-:Y:S01]  /*1690*/  VOTEU.ALL UP1, P3 ;  /* 0x0000000000ff7886 */ /* 0x000fe20001820000 */
[----:B------:R-:W-:Y:S02]  /*16a0*/  BSSY.RECONVERGENT B4, `(.L_x_54) ;  /* 0x0000018000047945 */ /* 0x000fe40003800200 */
[----:B------:R-:W-:-:S04]  /*16b0*/  @!UP0 UIADD3 UR10, UPT, UPT, -UR4, 0x100000, URZ ;  /* 0x00100000040a8890 */ /* 0x000fc8000fffe1ff */
[----:B------:R-:W-:Y:S02]  /*16c0*/  @!UP0 USHF.L.U32 UR11, UR10, 0xb, URZ ;  /* 0x0000000b0a0b8899 */ /* 0x000fe400080006ff */
[----:B------:R-:W-:Y:S02]  /*16d0*/  @!UP0 USHF.L.U32 UR10, UR10, 0x1, URZ ;  /* 0x000000010a0a8899 */ /* 0x000fe400080006ff */
[----:B------:R-:W-:-:S04]  /*16e0*/  @!UP0 UIADD3 UR4, UPT, UPT, -UR4, 0x100000, URZ ;  /* 0x0010000004048890 */ /* 0x000fc8000fffe1ff */
[----:B------:R-:W-:Y:S02]  /*16f0*/  @!UP0 USHF.L.U32 UR5, UR4, 0xb, URZ ;  /* 0x0000000b04058899 */ /* 0x000fe400080006ff */
[----:B------:R-:W-:Y:S01]  /*1700*/  @!UP0 USHF.L.U32 UR4, UR4, 0x1, URZ ;  /* 0x0000000104048899 */ /* 0x000fe200080006ff */
[----:B------:R-:W-:Y:S01]  /*1710*/  VOTEU.ALL UP0, P3 ;  /* 0x0000000000ff7886 */ /* 0x000fe20001800000 */
[----:B------:R-:W1:Y:S04]  /*1720*/  FENCE.VIEW.ASYNC.S ;  /* 0x00000000000073c6 */ /* 0x000e680000000000 */
[----:B-1----:R1:W2:Y:S06]  /*1730*/  @!UP0 SYNCS.EXCH.64 URZ, [UR8+0x1e000], UR10 ;  /* 0x01e0000a08ff85b2 */ /* 0x0022ac0008000100 */
[----:B------:R1:W2:Y:S02]  /*1740*/  @!UP1 SYNCS.EXCH.64 URZ, [UR8+0x1e020], UR4 ;  /* 0x01e0200408ff95b2 */ /* 0x0002a40008000100 */
[----:B--2---:R-:W-:Y:S06]  /*1750*/  BAR.SYNC.DEFER_BLOCKING 0x0 ;  /* 0x0000000000007b1d */ /* 0x004fec0000010000 */
[----:B------:R-:W-:Y:S05]  /*1760*/  @P3 BRA `(.L_x_55) ;  /* 0x00000000002c3947 */ /* 0x000fea0003800000 */
[----:B-1----:R-:W-:Y:S02]  /*1770*/  UMOV UR4, 0x1 ;  /* 0x0000000100047882 */ /* 0x002fe40000000000 */
[----:B------:R-:W-:-:S04]  /*1780*/  UIADD3 UR10, UPT, UPT, -UR4, 0x100000, URZ ;  /* 0x00100000040a7890 */ /* 0x000fc8000fffe1ff */
[----:B------:R-:W-:Y:S02]  /*1790*/  USHF.L.U32 UR11, UR10, 0xb, URZ ;  /* 0x0000000b0a0b7899 */ /* 0x000fe400080006ff */
[----:B------:R-:W-:Y:S02]  /*17a0*/  USHF.L.U32 UR10, UR10, 0x1, URZ ;  /* 0x000000010a0a7899 */ /* 0x000fe400080006ff */
[----:B------:R-:W-:-:S04]  /*17b0*/  UIADD3 UR4, UPT, UPT, -UR4, 0x100000, URZ ;  /* 0x0010000004047890 */ /* 0x000fc8000fffe1ff */
[----:B------:R-:W-:Y:S02]  /*17c0*/  USHF.L.U32 UR5, UR4, 0xb, URZ ;  /* 0x0000000b04057899 */ /* 0x000fe400080006ff */
[----:B------:R-:W-:Y:S01]  /*17d0*/  USHF.L.U32 UR4, UR4, 0x1, URZ ;  /* 0x0000000104047899 */ /* 0x000fe200080006ff */
[----:B------:R-:W1:Y:S03]  /*17e0*/  FENCE.VIEW.ASYNC.S ;  /* 0x00000000000073c6 */ /* 0x000e660000000000 */
[----:B-1----:R2:W4:Y:S08]  /*17f0*/  SYNCS.EXCH.64 URZ, [UR8+0x1e008], UR10 ;  /* 0x01e0080a08ff75b2 */ /* 0x0025300008000100 */
[----:B------:R2:W5:Y:S02]  /*1800*/  SYNCS.EXCH.64 URZ, [UR8+0x1e028], UR4 ;  /* 0x01e0280408ff75b2 */ /* 0x0005640008000100 */
[----:B--2---:R-:W-:Y:S01]  /*1810*/  NOP ;  /* 0x0000000000007918 */ /* 0x004fe20000000000 */
.L_x_55:
[----:B-1----:R-:W-:Y:S05]  /*1820*/  BSYNC.RECONVERGENT B4 ;  /* 0x0000000000047941 */ /* 0x002fea0003800200 */
.L_x_54:
[----:B----45:R-:W-:Y:S01]  /*1830*/  BAR.SYNC.DEFER_BLOCKING 0x0 ;  /* 0x0000000000007b1d */ /* 0x030fe20000010000 */
[----:B------:R-:W-:Y:S01]  /*1840*/  UIADD3 UR12, UPT, UPT, UR8, 0x1e020, URZ ;  /* 0x0001e020080c7890 */ /* 0x000fe2000fffe0ff */
[----:B------:R-:W-:Y:S01]  /*1850*/  ISETP.GE.AND P0, PT, R10, 0x1, PT ;  /* 0x000000010a00780c */ /* 0x000fe20003f06270 */
[----:B------:R-:W-:-:S03]  /*1860*/  USHF.L.U32 UR19, UR7, 0x6, URZ ;  /* 0x0000000607137899 */ /* 0x000fc600080006ff */
[----:B------:R-:W-:Y:S04]  /*1870*/  BSSY.RECONVERGENT B4, `(.L_x_56) ;  /* 0x000000d000047945 */ /* 0x000fe80003800200 */
[----:B------:R-:W-:Y:S05]  /*1880*/  @P3 BRA `(.L_x_57) ;  /* 0x00000000002c3947 */ /* 0x000fea0003800000 */
[----:B------:R-:W-:Y:S02]  /*1890*/  UMOV UR4, 0x1 ;  /* 0x0000000100047882 */ /* 0x000fe40000000000 */
[----:B------:R-:W-:-:S04]  /*18a0*/  UIADD3 UR10, UPT, UPT, -UR4, 0x100000, URZ ;  /* 0x00100000040a7890 */ /* 0x000fc8000fffe1ff */
[----:B------:R-:W-:Y:S02]  /*18b0*/  USHF.L.U32 UR11, UR10, 0xb, URZ ;  /* 0x0000000b0a0b7899 */ /* 0x000fe400080006ff */
[----:B------:R-:W-:Y:S02]  /*18c0*/  USHF.L.U32 UR10, UR10, 0x1, URZ ;  /* 0x000000010a0a7899 */ /* 0x000fe400080006ff */
[----:B------:R-:W-:-:S04]  /*18d0*/  UIADD3 UR4, UPT, UPT, -UR4, 0x100000, URZ ;  /* 0x0010000004047890 */ /* 0x000fc8000fffe1ff */
[----:B------:R-:W-:Y:S02]  /*18e0*/  USHF.L.U32 UR5, UR4, 0xb, URZ ;  /* 0x0000000b04057899 */ /* 0x000fe400080006ff */
[----:B------:R-:W-:Y:S01]  /*18f0*/  USHF.L.U32 UR4, UR4, 0x1, URZ ;  /* 0x0000000104047899 */ /* 0x000fe200080006ff */
[----:B------:R-:W1:Y:S03]  /*1900*/  FENCE.VIEW.ASYNC.S ;  /* 0x00000000000073c6 */ /* 0x000e660000000000 */
[----:B-1----:R1:W2:Y:S08]  /*1910*/  SYNCS.EXCH.64 URZ, [UR8+0x1e010], UR10 ;  /* 0x01e0100a08ff75b2 */ /* 0x0022b00008000100 */
[----:B------:R1:W4:Y:S01]  /*1920*/  SYNCS.EXCH.64 URZ, [UR8+0x1e030], UR4 ;  /* 0x01e0300408ff75b2 */ /* 0x0003220008000100 */
[----:B------:R-:W-:Y:S01]  /*1930*/  NOP ;  /* 0x0000000000007918 */ /* 0x000fe20000000000 */
.L_x_57:
[----:B-1----:R-:W-:Y:S05]  /*1940*/  BSYNC.RECONVERGENT B4 ;  /* 0x0000000000047941 */ /* 0x002fea0003800200 */
.L_x_56:
[----:B------:R-:W-:Y:S05]  /*1950*/  @!P0 BRA `(.L_x_58) ;  /* 0x0000000800748947 */ /* 0x000fea0003800000 */
[----:B--2-4-:R-:W-:Y:S01]  /*1960*/  BAR.SYNC.DEFER_BLOCKING 0x0 ;  /* 0x0000000000007b1d */ /* 0x014fe20000010000 */
[----:B------:R-:W-:Y:S01]  /*1970*/  ELECT P1, URZ, PT ;  /* 0x0000000000ff782f */ /* 0x000fe20003820000 */
[----:B------:R-:W-:Y:S01]  /*1980*/  @!P3 IMAD.MOV.U32 R2, RZ, RZ, 0xa000 ;  /* 0x0000a000ff02b424 */ /* 0x000fe200078e00ff */
[----:B------:R-:W-:Y:S02]  /*1990*/  UIADD3 UR16, UPT, UPT, UR8, 0x18000, URZ ;  /* 0x0001800008107890 */ /* 0x000fe4000fffe0ff */
[----:B------:R-:W-:Y:S02]  /*19a0*/  ISETP.LT.U32.AND P1, PT, R132, 0x20, P1 ;  /* 0x000000208400780c */ /* 0x000fe40000f21070 */
[----:B------:R-:W-:Y:S01]  /*19b0*/  ELECT P0, URZ, PT ;  /* 0x0000000000ff782f */ /* 0x000fe20003800000 */
[----:B------:R-:W-:-:S03]  /*19c0*/  UMOV UR11, UR15 ;  /* 0x0000000f000b7c82 */ /* 0x000fc60008000000 */
[----:B------:R-:W-:-:S07]  /*19d0*/  ISETP.LT.U32.AND P0, PT, R132, 0x20, P0 ;  /* 0x000000208400780c */ /* 0x000fce0000701070 */
[----:B------:R-:W-:Y:S01]  /*19e0*/  VOTEU.ANY UP0, P1 ;  /* 0x0000000000ff7886 */ /* 0x000fe20000800100 */
[----:B------:R-:W-:-:S04]  /*19f0*/  VOTEU.ANY UP2, P1 ;  /* 0x0000000000ff7886 */ /* 0x000fc80000840100 */
[----:B------:R-:W-:Y:S02]  /*1a00*/  @UP0 UIADD3 UR17, UPT, UPT, UR8, 0x1e000, URZ ;  /* 0x0001e00008110890 */ /* 0x000fe4000fffe0ff */
[----:B------:R1:W-:Y:S01]  /*1a10*/  @!P3 SYNCS.ARRIVE.TRANS64 RZ, [UR8+0x1e000], R2 ;  /* 0x01e00002ffffb9a7 */ /* 0x0003e20008000008 */
[----:B------:R-:W-:Y:S01]  /*1a20*/  @UP0 UMOV UR18, URZ ;  /* 0x000000ff00120c82 */ /* 0x000fe20008000000 */
[----:B------:R-:W-:Y:S01]  /*1a30*/  BAR.SYNC.DEFER_BLOCKING 0x0 ;  /* 0x0000000000007b1d */ /* 0x000fe20000010000 */
[----:B------:R-:W-:-:S05]  /*1a40*/  UISETP.NE.U32.AND UP0, UPT, UR22, URZ, UPT ;  /* 0x000000ff1600728c */ /* 0x000fca000bf05070 */
[----:B------:R-:W-:Y:S01]  /*1a50*/  VOTEU.ANY UP1, P0 ;  /* 0x0000000000ff7886 */ /* 0x000fe20000020100 */
[----:B------:R-:W-:-:S04]  /*1a60*/  VOTEU.ANY UP3, P0 ;  /* 0x0000000000ff7886 */ /* 0x000fc80000060100 */
[----:B------:R-:W-:Y:S01]  /*1a70*/  @UP1 UIADD3 UR9, UPT, UPT, UR8, 0x1e000, URZ ;  /* 0x0001e00008091890 */ /* 0x000fe2000fffe0ff */
[----:B------:R-:W-:Y:S01]  /*1a80*/  @UP1 UMOV UR10, URZ ;  /* 0x000000ff000a1c82 */ /* 0x000fe20008000000 */
[----:B------:R1:W-:Y:S01]  /*1a90*/  @UP2 UTMALDG.2D [UR16], [UR24] ;  /* 0x00000010180025b4 */ /* 0x0003e20008008000 */
[----:B------:R2:W-:Y:S06]  /*1aa0*/  MEMBAR.ALL.CTA ;  /* 0x0000000000007992 */ /* 0x0005ec0000008000 */
[----:B--2---:R-:W2:Y:S02]  /*1ab0*/  FENCE.VIEW.ASYNC.S ;  /* 0x00000000000073c6 */ /* 0x004ea40000000000 */
[----:B--2---:R-:W-:Y:S06]  /*1ac0*/  BAR.SYNC.DEFER_BLOCKING 0x0 ;  /* 0x0000000000007b1d */ /* 0x004fec0000010000 */
[----:B------:R1:W-:Y:S02]  /*1ad0*/  @UP3 UTMALDG.2D [UR8], [UR26] ;  /* 0x000000081a0035b4 */ /* 0x0003e40008008000 */
[----:B------:R-:W-:Y:S06]  /*1ae0*/  BAR.SYNC.DEFER_BLOCKING 0x0 ;  /* 0x0000000000007b1d */ /* 0x000fec0000010000 */
[----:B------:R-:W2:Y:S02]  /*1af0*/  SYNCS.PHASECHK.TRANS64.TRYWAIT P0, [UR8+0x1e000], RZ ;  /* 0x01e000ffff0075a7 */ /* 0x000ea40008001108 */
[----:B-12---:R-:W-:Y:S05]  /*1b00*/  @!P0 BRA `(.L_x_59) ;  /* 0x0000001000b48947 */ /* 0x006fea0003800000 */
.L_x_75:
[----:B------:R-:W-:Y:S05]  /*1b10*/  BRA.U UP0, `(.L_x_60) ;  /* 0x0000000100747547 */ /* 0x000fea000b800000 */
[----:B------:R-:W-:Y:S02]  /*1b20*/  USHF.R.U32.HI UR6, URZ, 0x4, UR16 ;  /* 0x00000004ff067899 */ /* 0x000fe40008011610 */
[----:B------:R-:W-:Y:S02]  /*1b30*/  USHF.R.U32.HI UR10, URZ, 0x4, UR8 ;  /* 0x00000004ff0a7899 */ /* 0x000fe40008011608 */
[----:B------:R-:W-:Y:S02]  /*1b40*/  USGXT.U32 UR6, UR6, 0xe ;  /* 0x0000000e0606789a */ /* 0x000fe40008000000 */
[----:B------:R-:W-:Y:S02]  /*1b50*/  USGXT.U32 UR10, UR10, 0xe ;  /* 0x0000000e0a0a789a */ /* 0x000fe40008000000 */
[----:B------:R-:W-:Y:S02]  /*1b60*/  UIADD3 UR34, UP0, UPT, UR6, 0x2, URZ ;  /* 0x0000000206227890 */ /* 0x000fe4000ff1e0ff */
[----:B------:R-:W-:Y:S01]  /*1b70*/  UIADD3 UR32, UP1, UPT, UR10, 0x2, URZ ;  /* 0x000000020a207890 */ /* 0x000fe2000ff3e0ff */
[----:B------:R-:W-:Y:S01]  /*1b80*/  UMOV UR4, URZ ;  /* 0x000000ff00047c82 */ /* 0x000fe20008000000 */
[----:B------:R-:W-:Y:S01]  /*1b90*/  UMOV UR5, URZ ;  /* 0x000000ff00057c82 */ /* 0x000fe20008000000 */
[----:B------:R-:W-:-:S02]  /*1ba0*/  UIADD3.X UR35, UPT, UPT, UR4, 0x40004040, URZ, UP0, !UPT ;  /* 0x4000404004237890 */ /* 0x000fc400087fe4ff */
[----:B------:R-:W-:Y:S02]  /*1bb0*/  UIADD3.X UR33, UPT, UPT, UR5, 0x40004040, URZ, UP1, !UPT ;  /* 0x4000404005217890 */ /* 0x000fe40008ffe4ff */
[----:B------:R-:W-:Y:S02]  /*1bc0*/  UIADD3.64 UR4, UPT, UPT, UR34, 0x2, URZ ;  /* 0x0000000222047897 */ /* 0x000fe4000fffe0ff */
[----:B------:R-:W-:Y:S02]  /*1bd0*/  UIADD3.64 UR16, UPT, UPT, UR32, 0x2, URZ ;  /* 0x0000000220107897 */ /* 0x000fe4000fffe0ff */
[----:B------:R-:W-:Y:S02]  /*1be0*/  UIADD3.64 UR28, UPT, UPT, UR34, 0x4, URZ ;  /* 0x00000004221c7897 */ /* 0x000fe4000fffe0ff */
[----:B------:R-:W-:Y:S01]  /*1bf0*/  UIADD3.64 UR30, UPT, UPT, UR32, 0x4, URZ ;  /* 0x00000004201e7897 */ /* 0x000fe2000fffe0ff */
[----:B------:R-:W-:Y:S01]  /*1c00*/  UMOV UR36, 0x0 ;  /* 0x0000000000247882 */ /* 0x000fe20000000000 */
[----:B------:R-:W-:Y:S01]  /*1c10*/  UMOV UR37, 0x4400010 ;  /* 0x0440001000257882 */ /* 0x000fe20000000000 */
[----:B------:R-:W-:Y:S01]  /*1c20*/  UMOV UR7, 0x40004040 ;  /* 0x4000404000077882 */ /* 0x000fe20000000000 */
[----:B------:R-:W-:Y:S01]  /*1c30*/  UMOV UR11, 0x40004040 ;  /* 0x40004040000b7882 */ /* 0x000fe20000000000 */
[----:B------:R-:W-:Y:S01]  /*1c40*/  UMOV UR38, 0x0 ;  /* 0x0000000000267882 */ /* 0x000fe20000000000 */
[----:B------:R-:W-:Y:S01]  /*1c50*/  UMOV UR39, 0x4400010 ;  /* 0x0440001000277882 */ /* 0x000fe20000000000 */
[----:B------:R-:W-:Y:S01]  /*1c60*/  UMOV UR40, 0x0 ;  /* 0x0000000000287882 */ /* 0x000fe20000000000 */
[----:B------:R-:W-:Y:S01]  /*1c70*/  UMOV UR41, 0x4400010 ;  /* 0x0440001000297882 */ /* 0x000fe20000000000 */
[----:B------:R1:W-:Y:S01]  /*1c80*/  UTCQMMA gdesc[UR6], gdesc[UR10], tmem[UR23], tmem[UR36], idesc[UR37], !UPT ;  /* 0x00ff240a060075ea */ /* 0x0003e2000f800317 */
[----:B------:R-:W-:Y:S01]  /*1c90*/  UMOV UR42, 0x0 ;  /* 0x00000000002a7882 */ /* 0x000fe20000000000 */
[----:B------:R-:W-:Y:S01]  /*1ca0*/  UMOV UR43, 0x4400010 ;  /* 0x04400010002b7882 */ /* 0x000fe20000000000 */
[----:B------:R1:W-:Y:S01]  /*1cb0*/  UTCQMMA gdesc[UR34], gdesc[UR32], tmem[UR23], tmem[UR38], idesc[UR39], UPT ;  /* 0x00ff2620220075ea */ /* 0x0003e2000b800317 */
[----:B------:R1:W-:Y:S01]  /*1cc0*/  UTCQMMA gdesc[UR4], gdesc[UR16], tmem[UR23], tmem[UR40], idesc[UR41], UPT ;  /* 0x00ff2810040075ea */ /* 0x0003e2000b800317 */
[----:B------:R1:W-:Y:S01]  /*1cd0*/  UTCQMMA gdesc[UR28], gdesc[UR30], tmem[UR23], tmem[UR42], idesc[UR43], UPT ;  /* 0x00ff2a1e1c0075ea */ /* 0x0003e2000b800317 */
[----:B------:R-:W-:Y:S01]  /*1ce0*/  NOP ;  /* 0x0000000000007918 */ /* 0x000fe20000000000 */
.L_x_60:
[----:B------:R-:W-:Y:S01]  /*1cf0*/  ELECT P0, URZ, PT ;  /* 0x0000000000ff782f */ /* 0x000fe20003800000 */
[----:B-1----:R-:W-:Y:S01]  /*1d00*/  UMOV UR4, UR12 ;  /* 0x0000000c00047c82 */ /* 0x002fe20008000000 */
[----:B------:R-:W-:Y:S02]  /*1d10*/  UMOV UR5, URZ ;  /* 0x000000ff00057c82 */ /* 0x000fe40008000000 */
[----:B------:R-:W-:-:S13]  /*1d20*/  ISETP.LT.U32.AND P0, PT, R132, 0x20, P0 ;  /* 0x000000208400780c */ /* 0x000fda0000701070 */
[----:B------:R-:W-:Y:S01]  /*1d30*/  VOTEU.ANY UP0, P0 ;  /* 0x0000000000ff7886 */ /* 0x000fe20000000100 */
[----:B------:R-:W-:Y:S01]  /*1d40*/  VOTEU.ANY UP1, P0 ;  /* 0x0000000000ff7886 */ /* 0x000fe20000020100 */
[----:B------:R-:W-:-:S03]  /*1d50*/  ISETP.GE.U32.AND P0, PT, R10, 0x81, PT ;  /* 0x000000810a00780c */ /* 0x000fc60003f06070 */
[----:B------:R-:W-:Y:S02]  /*1d60*/  @UP0 UMOV UR4, UR4 ;  /* 0x0000000400040c82 */ /* 0x000fe40008000000 */
[----:B------:R1:W-:Y:S01]  /*1d70*/  @UP1 UTCBAR [UR4], URZ ;  /* 0x000000ff040013e9 */ /* 0x0003e200080000ff */
[----:B------:R-:W-:Y:S06]  /*1d80*/  BAR.SYNC.DEFER_BLOCKING 0x0 ;  /* 0x0000000000007b1d */ /* 0x000fec0000010000 */
[----:B------:R-:W2:Y:S02]  /*1d90*/  SYNCS.PHASECHK.TRANS64.TRYWAIT P1, [UR8+0x1e020], RZ ;  /* 0x01e020ffff0075a7 */ /* 0x000ea40008021108 */
[----:B-12---:R-:W-:Y:S05]  /*1da0*/  @!P1 BRA `(.L_x_61) ;  /* 0x0000001000189947 */ /* 0x006fea0003800000 */
.L_x_76:
[----:B------:R-:W-:Y:S01]  /*1db0*/  UMOV UR4, URZ ;  /* 0x000000ff00047c82 */ /* 0x000fe20008000000 */
[----:B------:R-:W-:Y:S05]  /*1dc0*/  @!P0 BRA `(.L_x_58) ;  /* 0x0000000400588947 */ /* 0x000fea0003800000 */
[----:B------:R-:W1:Y:S01]  /*1dd0*/  LDCU UR29, c[0x0][0x3a0] ;  /* 0x00007400ff1d77ac */ /* 0x000e620008000800 */
[----:B------:R-:W-:Y:S01]  /*1de0*/  UMOV UR9, 0x1 ;  /* 0x0000000100097882 */ /* 0x000fe20000000000 */
[----:B------:R-:W-:-:S05]  /*1df0*/  UMOV UR18, 0x80 ;  /* 0x0000008000127882 */ /* 0x000fca0000000000 */
.L_x_65:
[----:B------:R-:W-:Y:S01]  /*1e00*/  BAR.SYNC.DEFER_BLOCKING 0x0 ;  /* 0x0000000000007b1d */ /* 0x000fe20000010000 */
[----:B------:R-:W-:Y:S01]  /*1e10*/  ULEA UR28, UR9, UR8, 0x3 ;  /* 0x00000008091c7291 */ /* 0x000fe2000f8e18ff */
[----:B------:R-:W-:Y:S01]  /*1e20*/  @!P3 IMAD.MOV.U32 R2, RZ, RZ, 0xa000 ;  /* 0x0000a000ff02b424 */ /* 0x000fe200078e00ff */
[----:B------:R-:W-:Y:S01]  /*1e30*/  ELECT P1, URZ, PT ;  /* 0x0000000000ff782f */ /* 0x000fe20003820000 */
[----:B------:R-:W-:-:S03]  /*1e40*/  ULEA UR16, UR9, UR8, 0xd ;  /* 0x0000000809107291 */ /* 0x000fc6000f8e68ff */
[----:B------:R-:W-:Y:S02]  /*1e50*/  ISETP.LT.U32.AND P1, PT, R132, 0x20, P1 ;  /* 0x000000208400780c */ /* 0x000fe40000f21070 */
[----:B------:R-:W-:Y:S01]  /*1e60*/  ELECT P0, URZ, PT ;  /* 0x0000000000ff782f */ /* 0x000fe20003800000 */
[----:B------:R-:W-:-:S03]  /*1e70*/  UIADD3 UR16, UPT, UPT, UR16, 0x18000, URZ ;  /* 0x0001800010107890 */ /* 0x000fc6000fffe0ff */
[----:B------:R-:W-:Y:S01]  /*1e80*/  ISETP.LT.U32.AND P0, PT, R132, 0x20, P0 ;  /* 0x000000208400780c */ /* 0x000fe20000701070 */
[----:B------:R-:W-:Y:S01]  /*1e90*/  ULEA UR12, UR9, UR8, 0xf ;  /* 0x00000008090c7291 */ /* 0x000fe2000f8e78ff */
[----:B------:R-:W-:Y:S01]  /*1ea0*/  UMOV UR14, UR18 ;  /* 0x00000012000e7c82 */ /* 0x000fe20008000000 */
[----:B------:R-:W-:-:S04]  /*1eb0*/  USHF.L.U32 UR5, UR4, 0x1f, URZ ;  /* 0x0000001f04057899 */ /* 0x000fc800080006ff */
[----:B------:R-:W-:Y:S01]  /*1ec0*/  VOTEU.ANY UP0, P1 ;  /* 0x0000000000ff7886 */ /* 0x000fe20000800100 */
[----:B------:R2:W-:Y:S04]  /*1ed0*/  @!P3 SYNCS.ARRIVE.TRANS64 RZ, [UR28+0x1e000], R2 ;  /* 0x01e00002ffffb9a7 */ /* 0x0005e8000800001c */
[----:B------:R-:W-:Y:S01]  /*1ee0*/  @UP0 UIADD3 UR17, UPT, UPT, UR28, 0x1e000, URZ ;  /* 0x0001e0001c110890 */ /* 0x000fe2000fffe0ff */
[----:B------:R-:W-:Y:S01]  /*1ef0*/  VOTEU.ANY UP0, P1 ;  /* 0x0000000000ff7886 */ /* 0x000fe20000800100 */
[----:B------:R-:W-:Y:S01]  /*1f00*/  BAR.SYNC.DEFER_BLOCKING 0x0 ;  /* 0x0000000000007b1d */ /* 0x000fe20000010000 */
[----:B--2---:R-:W-:-:S05]  /*1f10*/  IMAD.U32 R2, RZ, RZ, UR5 ;  /* 0x00000005ff027e24 */ /* 0x004fca000f8e00ff */
[----:B------:R-:W-:-:S05]  /*1f20*/  VOTEU.ANY UP1, P0 ;  /* 0x0000000000ff7886 */ /* 0x000fca0000020100 */
[----:B------:R-:W-:Y:S01]  /*1f30*/  @UP1 UIADD3 UR13, UPT, UPT, UR28, 0x1e000, URZ ;  /* 0x0001e0001c0d1890 */ /* 0x000fe2000fffe0ff */
[----:B------:R-:W-:Y:S01]  /*1f40*/  VOTEU.ANY UP1, P0 ;  /* 0x0000000000ff7886 */ /* 0x000fe20000020100 */
[----:B------:R2:W-:Y:S01]  /*1f50*/  @UP0 UTMALDG.2D [UR16], [UR24] ;  /* 0x00000010180005b4 */ /* 0x0005e20008008000 */
[----:B------:R-:W-:Y:S01]  /*1f60*/  UISETP.NE.U32.AND UP0, UPT, UR22, URZ, UPT ;  /* 0x000000ff1600728c */ /* 0x000fe2000bf05070 */
[----:B------:R4:W-:Y:S06]  /*1f70*/  MEMBAR.ALL.CTA ;  /* 0x0000000000007992 */ /* 0x0009ec0000008000 */
[----:B----4-:R-:W4:Y:S02]  /*1f80*/  FENCE.VIEW.ASYNC.S ;  /* 0x00000000000073c6 */ /* 0x010f240000000000 */
[----:B----4-:R-:W-:Y:S06]  /*1f90*/  BAR.SYNC.DEFER_BLOCKING 0x0 ;  /* 0x0000000000007b1d */ /* 0x010fec0000010000 */
[----:B------:R2:W-:Y:S02]  /*1fa0*/  @UP1 UTMALDG.2D [UR12], [UR26] ;  /* 0x0000000c1a0015b4 */ /* 0x0005e40008008000 */
[----:B------:R-:W-:Y:S06]  /*1fb0*/  BAR.SYNC.DEFER_BLOCKING 0x0 ;  /* 0x0000000000007b1d */ /* 0x000fec0000010000 */
[----:B------:R-:W4:Y:S02]  /*1fc0*/  SYNCS.PHASECHK.TRANS64.TRYWAIT P0, [UR28+0x1e000], R2 ;  /* 0x01e00002ff0075a7 */ /* 0x000f24000800111c */
[----:B--2-4-:R-:W-:Y:S05]  /*1fd0*/  @!P0 BRA `(.L_x_62) ;  /* 0x0000000c00988947 */ /* 0x014fea0003800000 */
.L_x_77:
        /* <DEDUP_REMOVED lines=11> */
[----:B------:R-:W-:Y:S02]  /*2090*/  UIADD3 UR6, UP0, UPT, UR16, 0x2, URZ ;  /* 0x0000000210067890 */ /* 0x000fe4000ff1e0ff */
[----:B------:R-:W-:Y:S02]  /*20a0*/  UIADD3 UR32, UP1, UPT, UR30, 0x2, URZ ;  /* 0x000000021e207890 */ /* 0x000fe4000ff3e0ff */
[----:B------:R-:W-:Y:S02]  /*20b0*/  UIADD3 UR34, UP2, UPT, UR16, 0x4, URZ ;  /* 0x0000000410227890 */ /* 0x000fe4000ff5e0ff */
[----:B------:R-:W-:Y:S02]  /*20c0*/  UIADD3 UR36, UP3, UPT, UR30, 0x4, URZ ;  /* 0x000000041e247890 */ /* 0x000fe4000ff7e0ff */
[----:B------:R-:W-:-:S02]  /*20d0*/  UIADD3.X UR7, UPT, UPT, UR17, URZ, URZ, UP0, !UPT ;  /* 0x000000ff11077290 */ /* 0x000fc400087fe4ff */
[----:B------:R-:W-:Y:S02]  /*20e0*/  UIADD3.X UR33, UPT, UPT, UR31, URZ, URZ, UP1, !UPT ;  /* 0x000000ff1f217290 */ /* 0x000fe40008ffe4ff */
[----:B------:R-:W-:Y:S02]  /*20f0*/  UIADD3.X UR35, UPT, UPT, UR17, URZ, URZ, UP2, !UPT ;  /* 0x000000ff11237290 */ /* 0x000fe400097fe4ff */
[----:B------:R-:W-:Y:S01]  /*2100*/  UIADD3.X UR37, UPT, UPT, UR31, URZ, URZ, UP3, !UPT ;  /* 0x000000ff1f257290 */ /* 0x000fe20009ffe4ff */
        /* <DEDUP_REMOVED lines=8> */
[----:B------:R2:W-:Y:S01]  /*2190*/  UTCQMMA gdesc[UR10], gdesc[UR12], tmem[UR23], tmem[UR38], idesc[UR39], UPT ;  /* 0x00ff260c0a0075ea */ /* 0x0005e2000b800317 */
[----:B------:R-:W-:Y:S01]  /*21a0*/  UMOV UR44, 0x0 ;  /* 0x00000000002c7882 */ /* 0x000fe20000000000 */
[----:B------:R-:W-:Y:S01]  /*21b0*/  UMOV UR45, 0x4400010 ;  /* 0x04400010002d7882 */ /* 0x000fe20000000000 */
[----:B------:R2:W-:Y:S01]  /*21c0*/  UTCQMMA gdesc[UR16], gdesc[UR30], tmem[UR23], tmem[UR40], idesc[UR41], UPT ;  /* 0x00ff281e100075ea */ /* 0x0005e2000b800317 */
[----:B------:R2:W-:Y:S01]  /*21d0*/  UTCQMMA gdesc[UR6], gdesc[UR32], tmem[UR23], tmem[UR42], idesc[UR43], UPT ;  /* 0x00ff2a20060075ea */ /* 0x0005e2000b800317 */
[----:B------:R2:W-:Y:S01]  /*21e0*/  UTCQMMA gdesc[UR34], gdesc[UR36], tmem[UR23], tmem[UR44], idesc[UR45], UPT ;  /* 0x00ff2c24220075ea */ /* 0x0005e2000b800317 */
[----:B------:R-:W-:Y:S01]  /*21f0*/  NOP ;  /* 0x0000000000007918 */ /* 0x000fe20000000000 */
.L_x_63:
[----:B------:R-:W-:Y:S01]  /*2200*/  ELECT P0, URZ, PT ;  /* 0x0000000000ff782f */ /* 0x000fe20003800000 */
[----:B--2---:R-:W-:-:S03]  /*2210*/  UIADD3 UR6, UPT, UPT, UR28, 0x1e020, URZ ;  /* 0x0001e0201c067890 */ /* 0x004fc6000fffe0ff */
[----:B------:R-:W-:Y:S01]  /*2220*/  ISETP.LT.U32.AND P0, PT, R132, 0x20, P0 ;  /* 0x000000208400780c */ /* 0x000fe20000701070 */
[----:B------:R-:W-:-:S12]  /*2230*/  UMOV UR7, URZ ;  /* 0x000000ff00077c82 */ /* 0x000fd80008000000 */
[----:B------:R-:W-:Y:S01]  /*2240*/  VOTEU.ANY UP0, P0 ;  /* 0x0000000000ff7886 */ /* 0x000fe20000000100 */
[----:B------:R-:W-:-:S04]  /*2250*/  VOTEU.ANY UP1, P0 ;  /* 0x0000000000ff7886 */ /* 0x000fc80000020100 */
[----:B------:R-:W-:Y:S02]  /*2260*/  @UP0 UMOV UR6, UR6 ;  /* 0x0000000600060c82 */ /* 0x000fe40008000000 */
[----:B------:R2:W-:Y:S01]  /*2270*/  @UP1 UTCBAR [UR6], URZ ;  /* 0x000000ff060013e9 */ /* 0x0005e200080000ff */
[----:B------:R-:W-:Y:S06]  /*2280*/  BAR.SYNC.DEFER_BLOCKING 0x0 ;  /* 0x0000000000007b1d */ /* 0x000fec0000010000 */
[----:B------:R-:W4:Y:S02]  /*2290*/  SYNCS.PHASECHK.TRANS64.TRYWAIT P0, [UR28+0x1e020], R2 ;  /* 0x01e02002ff0075a7 */ /* 0x000f24000800111c */
[----:B--2-4-:R-:W-:Y:S05]  /*22a0*/  @!P0 BRA `(.L_x_64) ;  /* 0x0000000800f08947 */ /* 0x014fea0003800000 */
.L_x_78:
[----:B------:R-:W-:Y:S02]  /*22b0*/  UIADD3 UR9, UPT, UPT, UR9, 0x1, URZ ;  /* 0x0000000109097890 */ /* 0x000fe4000fffe0ff */
[----:B------:R-:W-:Y:S02]  /*22c0*/  UIADD3 UR18, UPT, UPT, UR18, 0x80, URZ ;  /* 0x0000008012127890 */ /* 0x000fe4000fffe0ff */
[----:B------:R-:W-:-:S04]  /*22d0*/  UISETP.NE.U32.AND UP0, UPT, UR9, 0x3, UPT ;  /* 0x000000030900788c */ /* 0x000fc8000bf05070 */
[----:B------:R-:W-:Y:S02]  /*22e0*/  USEL UR5, URZ, 0x1, UP0 ;  /* 0x00000001ff057887 */ /* 0x000fe40008000000 */
[----:B------:R-:W-:Y:S02]  /*22f0*/  USEL UR9, UR9, URZ, UP0 ;  /* 0x000000ff09097287 */ /* 0x000fe40008000000 */
[----:B-1----:R-:W-:Y:S02]  /*2300*/  UISETP.GE.AND UP0, UPT, UR18, UR29, UPT ;  /* 0x0000001d1200728c */ /* 0x002fe4000bf06270 */
[----:B------:R-:W-:-:S07]  /*2310*/  ULOP3.LUT UR4, UR4, UR5, URZ, 0x3c, !UPT ;  /* 0x0000000504047292 */ /* 0x000fce000f8e3cff */
[----:B------:R-:W-:Y:S05]  /*2320*/  BRA.U !UP0, `(.L_x_65) ;  /* 0xfffffff908b47547 */ /* 0x000fea000b83ffff */
.L_x_58:
[----:B--2-4-:R-:W-:Y:S06]  /*2330*/  BAR.SYNC.DEFER_BLOCKING 0x0 ;  /* 0x0000000000007b1d */ /* 0x014fec0000010000 */
[----:B------:R-:W-:Y:S04]  /*2340*/  BSSY.RECONVERGENT B4, `(.L_x_66) ;  /* 0x0000004000047945 */ /* 0x000fe80003800200 */
[----:B------:R-:W-:Y:S05]  /*2350*/  @P3 BRA `(.L_x_67) ;  /* 0x0000000000083947 */ /* 0x000fea0003800000 */
[----:B------:R-:W1:Y:S02]  /*2360*/  SYNCS.CCTL.IV [UR8+0x1e000] ;  /* 0x01e00000ff0079b1 */ /* 0x000e640008000008 */
[----:B-1----:R-:W1:Y:S02]  /*2370*/  SYNCS.CCTL.IV [UR8+0x1e020] ;  /* 0x01e02000ff0079b1 */ /* 0x002e640008000008 */
.L_x_67:
[----:B------:R-:W-:Y:S05]  /*2380*/  BSYNC.RECONVERGENT B4 ;  /* 0x0000000000047941 */ /* 0x000fea0003800200 */
.L_x_66:
[----:B-1----:R-:W-:Y:S06]  /*2390*/  BAR.SYNC.DEFER_BLOCKING 0x0 ;  /* 0x0000000000007b1d */ /* 0x002fec0000010000 */
[----:B------:R-:W-:Y:S04]  /*23a0*/  BSSY.RECONVERGENT B4, `(.L_x_68) ;  /* 0x0000004000047945 */ /* 0x000fe80003800200 */
[----:B------:R-:W-:Y:S05]  /*23b0*/  @P3 BRA `(.L_x_69) ;  /* 0x0000000000083947 */ /* 0x000fea0003800000 */
[----:B------:R-:W1:Y:S02]  /*23c0*/  SYNCS.CCTL.IV [UR8+0x1e008] ;  /* 0x01e00800ff0079b1 */ /* 0x000e640008000008 */
[----:B-1----:R-:W1:Y:S02]  /*23d0*/  SYNCS.CCTL.IV [UR8+0x1e028] ;  /* 0x01e02800ff0079b1 */ /* 0x002e640008000008 */
.L_x_69:
[----:B------:R-:W-:Y:S05]  /*23e0*/  BSYNC.RECONVERGENT B4 ;  /* 0x0000000000047941 */ /* 0x000fea0003800200 */
.L_x_68:
[----:B-1----:R-:W-:Y:S06]  /*23f0*/  BAR.SYNC.DEFER_BLOCKING 0x0 ;  /* 0x0000000000007b1d */ /* 0x002fec0000010000 */
[----:B------:R-:W-:Y:S04]  /*2400*/  BSSY.RECONVERGENT B4, `(.L_x_70) ;  /* 0x0000004000047945 */ /* 0x000fe80003800200 */
[----:B------:R-:W-:Y:S05]  /*2410*/  @P3 BRA `(.L_x_71) ;  /* 0x0000000000083947 */ /* 0x000fea0003800000 */
[----:B------:R-:W1:Y:S02]  /*2420*/  SYNCS.CCTL.IV [UR8+0x1e010] ;  /* 0x01e01000ff0079b1 */ /* 0x000e640008000008 */
[----:B-1----:R-:W1:Y:S02]  /*2430*/  SYNCS.CCTL.IV [UR8+0x1e030] ;  /* 0x01e03000ff0079b1 */ /* 0x002e640008000008 */
.L_x_71:
[----:B------:R-:W-:Y:S05]  /*2440*/  BSYNC.RECONVERGENT B4 ;  /* 0x0000000000047941 */ /* 0x000fea0003800200 */
.L_x_70:
[----:B------:R-:W-:Y:S01]  /*2450*/  USHF.L.U32 UR4, UR22, 0x15, URZ ;  /* 0x0000001516047899 */ /* 0x000fe200080006ff */
[C---:B------:R-:W-:Y:S01]  /*2460*/  IMAD.SHL.U32 R2, R0.reuse, 0x40, RZ ;  /* 0x0000004000027824 */ /* 0x040fe200078e00ff */
[----:B------:R-:W-:Y:S01]  /*2470*/  ELECT P0, URZ, PT ;  /* 0x0000000000ff782f */ /* 0x000fe20003800000 */
[C---:B------:R-:W-:Y:S01]  /*2480*/  IMAD.SHL.U32 R133, R0.reuse, 0x80, RZ ;  /* 0x0000008000857824 */ /* 0x040fe200078e00ff */
[----:B------:R-:W-:Y:S01]  /*2490*/  ULOP3.LUT UR4, UR4, 0x600000, URZ, 0xc0, !UPT ;  /* 0x0060000004047892 */ /* 0x000fe2000f8ec0ff */
[----:B------:R-:W-:Y:S01]  /*24a0*/  IMAD.SHL.U32 R3, R0, 0x10, RZ ;  /* 0x0000001000037824 */ /* 0x000fe200078e00ff */
[----:B------:R-:W-:Y:S01]  /*24b0*/  LOP3.LUT R2, R2, 0x1800, RZ, 0xc0, !PT ;  /* 0x0000180002027812 */ /* 0x000fe200078ec0ff */
[----:B------:R-:W-:Y:S01]  /*24c0*/  IMAD.SHL.U32 R0, R0, 0x200, RZ ;  /* 0x0000020000007824 */ /* 0x000fe200078e00ff */
[----:B------:R-:W-:Y:S01]  /*24d0*/  UIADD3 UR4, UPT, UPT, UR23, UR4, URZ ;  /* 0x0000000417047290 */ /* 0x000fe2000fffe0ff */
[----:B------:R-:W-:Y:S01]  /*24e0*/  LOP3.LUT R133, R133, 0x780, RZ, 0xc0, !PT ;  /* 0x0000078085857812 */ /* 0x000fe200078ec0ff */
[----:B------:R-:W-:Y:S01]  /*24f0*/  ULOP3.LUT UR22, UR22, 0x1, URZ, 0xc0, !UPT ;  /* 0x0000000116167892 */ /* 0x000fe2000f8ec0ff */
[----:B------:R-:W-:Y:S01]  /*2500*/  LOP3.LUT R2, R2, 0x70, R3, 0xf8, !PT ;  /* 0x0000007002027812 */ /* 0x000fe200078ef803 */
[----:B------:R-:W-:Y:S01]  /*2510*/  UMOV UR6, UR19 ;  /* 0x0000001300067c82 */ /* 0x000fe20008000000 */
[----:B------:R-:W-:Y:S01]  /*2520*/  LOP3.LUT R133, R133, 0x2000, R0, 0xf8, !PT ;  /* 0x0000200085857812 */ /* 0x000fe200078ef800 */
[----:B------:R-:W-:Y:S01]  /*2530*/  ULEA UR5, UR22, UR15, 0x7 ;  /* 0x0000000f16057291 */ /* 0x000fe2000f8e38ff */
[----:B------:R-:W-:-:S02]  /*2540*/  ISETP.LT.U32.AND P0, PT, R132, 0x40, P0 ;  /* 0x000000408400780c */ /* 0x000fc40000701070 */
[----:B---3--:R-:W-:Y:S01]  /*2550*/  LDTM.16dp32bit_t0_t15.x128 R4, tmem[UR4] ;  /* 0x00000004000479ee */ /* 0x008fe20008b80000 */
[----:B------:R-:W2:Y:S01]  /*2560*/  LDTM.16dp32bit_t16_t31.x128 R4, tmem[UR4+0x80] ;  /* 0x00008004000479ee */ /* 0x000ea20008ba0000 */
[----:B------:R-:W-:Y:S01]  /*2570*/  LOP3.LUT R0, R133, R2, RZ, 0xfc, !PT ;  /* 0x0000000285007212 */ /* 0x000fe200078efcff */
[----:B------:R-:W-:Y:S01]  /*2580*/  NOP ;  /* 0x0000000000007918 */ /* 0x000fe20000000000 */
[----:B------:R-:W-:Y:S02]  /*2590*/  ULEA UR4, UR22, UR8, 0xd ;  /* 0x0000000816047291 */ /* 0x000fe4000f8e68ff */
[C---:B------:R-:W-:Y:S02]  /*25a0*/  LOP3.LUT R2, R0.reuse, 0x10, RZ, 0x3c, !PT ;  /* 0x0000001000027812 */ /* 0x040fe400078e3cff */
[----:B------:R-:W-:-:S03]  /*25b0*/  LOP3.LUT R3, R0, 0x20, RZ, 0x3c, !PT ;  /* 0x0000002000037812 */ /* 0x000fc600078e3cff */
[----:B--2---:R-:W-:Y:S01]  /*25c0*/  VOTEU.ANY UP1, P0 ;  /* 0x0000000000ff7886 */ /* 0x004fe20000020100 */
[----:B------:R-:W-:Y:S01]  /*25d0*/  VOTEU.ANY UP0, P0 ;  /* 0x0000000000ff7886 */ /* 0x000fe20000000100 */
[----:B------:R-:W-:Y:S02]  /*25e0*/  F2FP.SATFINITE.E4M3.F32.PACK_AB_MERGE_C R6, R7, R6, RZ ;  /* 0x000000060706723e */ /* 0x000fe400048070ff */
[----:B------:R-:W-:Y:S02]  /*25f0*/  F2FP.SATFINITE.E4M3.F32.PACK_AB_MERGE_C R10, R11, R10, RZ ;  /* 0x0000000a0b0a723e */ /* 0x000fe400048070ff */
[----:B------:R-:W-:Y:S02]  /*2600*/  F2FP.SATFINITE.E4M3.F32.PACK_AB_MERGE_C R14, R15, R14, RZ ;  /* 0x0000000e0f0e723e */ /* 0x000fe400048070ff */
[----:B------:R-:W-:Y:S02]  /*2610*/  F2FP.SATFINITE.E4M3.F32.PACK_AB_MERGE_C R7, R19, R18, RZ ;  /* 0x000000121307723e */ /* 0x000fe400048070ff */
[----:B------:R-:W-:-:S02]  /*2620*/  F2FP.SATFINITE.E4M3.F32.PACK_AB_MERGE_C R22, R23, R22, RZ ;  /* 0x000000161716723e */ /* 0x000fc400048070ff */
[----:B------:R-:W-:Y:S02]  /*2630*/  F2FP.SATFINITE.E4M3.F32.PACK_AB_MERGE_C R26, R27, R26, RZ ;  /* 0x0000001a1b1a723e */ /* 0x000fe400048070ff */
        /* <DEDUP_REMOVED lines=11> */
[----:B------:R-:W-:Y:S02]  /*26f0*/  F2FP.SATFINITE.E4M3.F32.PACK_AB_MERGE_C R4, R5, R4, R6 ;  /* 0x000000040504723e */ /* 0x000fe40004807006 */
[----:B------:R-:W-:Y:S02]  /*2700*/  F2FP.SATFINITE.E4M3.F32.PACK_AB_MERGE_C R74, R75, R74, RZ ;  /* 0x0000004a4b4a723e */ /* 0x000fe400048070ff */
[----:B------:R-:W-:Y:S02]  /*2710*/  F2FP.SATFINITE.E4M3.F32.PACK_AB_MERGE_C R78, R79, R78, RZ ;  /* 0x0000004e4f4e723e */ /* 0x000fe400048070ff */
[----:B------:R-:W-:Y:S02]  /*2720*/  F2FP.SATFINITE.E4M3.F32.PACK_AB_MERGE_C R71, R83, R82, RZ ;  /* 0x000000525347723e */ /* 0x000fe400048070ff */
[----:B------:R-:W-:Y:S02]  /*2730*/  F2FP.SATFINITE.E4M3.F32.PACK_AB_MERGE_C R86, R87, R86, RZ ;  /* 0x000000565756723e */ /* 0x000fe400048070ff */
[----:B------:R-:W-:-:S02]  /*2740*/  F2FP.SATFINITE.E4M3.F32.PACK_AB_MERGE_C R5, R9, R8, R10 ;  /* 0x000000080905723e */ /* 0x000fc4000480700a */
[----:B------:R-:W-:Y:S02]  /*2750*/  F2FP.SATFINITE.E4M3.F32.PACK_AB_MERGE_C R6, R13, R12, R14 ;  /* 0x0000000c0d06723e */ /* 0x000fe4000480700e */
[----:B------:R-:W-:Y:S02]  /*2760*/  F2FP.SATFINITE.E4M3.F32.PACK_AB_MERGE_C R7, R17, R16, R7 ;  /* 0x000000101107723e */ /* 0x000fe40004807007 */
[----:B------:R-:W-:Y:S02]  /*2770*/  F2FP.SATFINITE.E4M3.F32.PACK_AB_MERGE_C R20, R21, R20, R22 ;  /* 0x000000141514723e */ /* 0x000fe40004807016 */
[----:B------:R-:W-:Y:S01]  /*2780*/  F2FP.SATFINITE.E4M3.F32.PACK_AB_MERGE_C R90, R91, R90, RZ ;  /* 0x0000005a5b5a723e */ /* 0x000fe200048070ff */
[----:B-1----:R1:W-:Y:S01]  /*2790*/  STS.128 [R0+UR8], R4 ;  /* 0x0000000400007988 */ /* 0x0023e20008000c08 */
[----:B------:R-:W-:Y:S02]  /*27a0*/  F2FP.SATFINITE.E4M3.F32.PACK_AB_MERGE_C R94, R95, R94, RZ ;  /* 0x0000005e5f5e723e */ /* 0x000fe400048070ff */
[----:B------:R-:W-:-:S02]  /*27b0*/  F2FP.SATFINITE.E4M3.F32.PACK_AB_MERGE_C R98, R99, R98, RZ ;  /* 0x000000626362723e */ /* 0x000fc400048070ff */
[----:B------:R-:W-:Y:S02]  /*27c0*/  F2FP.SATFINITE.E4M3.F32.PACK_AB_MERGE_C R102, R103, R102, RZ ;  /* 0x000000666766723e */ /* 0x000fe400048070ff */
[----:B------:R-:W-:Y:S02]  /*27d0*/  F2FP.SATFINITE.E4M3.F32.PACK_AB_MERGE_C R21, R25, R24, R26 ;  /* 0x000000181915723e */ /* 0x000fe4000480701a */
[----:B------:R-:W-:Y:S02]  /*27e0*/  F2FP.SATFINITE.E4M3.F32.PACK_AB_MERGE_C R22, R29, R28, R30 ;  /* 0x0000001c1d16723e */ /* 0x000fe4000480701e */
[----:B------:R-:W-:Y:S02]  /*27f0*/  F2FP.SATFINITE.E4M3.F32.PACK_AB_MERGE_C R23, R33, R32, R23 ;  /* 0x000000202117723e */ /* 0x000fe40004807017 */
[----:B------:R-:W-:Y:S02]  /*2800*/  F2FP.SATFINITE.E4M3.F32.PACK_AB_MERGE_C R36, R37, R36, R38 ;  /* 0x000000242524723e */ /* 0x000fe40004807026 */
[----:B------:R-:W-:Y:S01]  /*2810*/  F2FP.SATFINITE.E4M3.F32.PACK_AB_MERGE_C R106, R107, R106, RZ ;  /* 0x0000006a6b6a723e */ /* 0x000fe200048070ff */
[----:B------:R1:W-:Y:S01]  /*2820*/  STS.128 [R2+UR8], R20 ;  /* 0x0000001402007988 */ /* 0x0003e20008000c08 */
[----:B------:R-:W-:-:S02]  /*2830*/  F2FP.SATFINITE.E4M3.F32.PACK_AB_MERGE_C R110, R111, R110, RZ ;  /* 0x0000006e6f6e723e */ /* 0x000fc400048070ff */
[----:B------:R-:W-:Y:S02]  /*2840*/  F2FP.SATFINITE.E4M3.F32.PACK_AB_MERGE_C R114, R115, R114, RZ ;  /* 0x000000727372723e */ /* 0x000fe400048070ff */
[----:B------:R-:W-:Y:S02]  /*2850*/  F2FP.SATFINITE.E4M3.F32.PACK_AB_MERGE_C R118, R119, R118, RZ ;  /* 0x000000767776723e */ /* 0x000fe400048070ff */
[----:B------:R-:W-:Y:S02]  /*2860*/  F2FP.SATFINITE.E4M3.F32.PACK_AB_MERGE_C R37, R41, R40, R42 ;  /* 0x000000282925723e */ /* 0x000fe4000480702a */
[----:B------:R-:W-:Y:S02]  /*2870*/  F2FP.SATFINITE.E4M3.F32.PACK_AB_MERGE_C R38, R45, R44, R46 ;  /* 0x0000002c2d26723e */ /* 0x000fe4000480702e */
[----:B------:R-:W-:Y:S02]  /*2880*/  F2FP.SATFINITE.E4M3.F32.PACK_AB_MERGE_C R39, R49, R48, R39 ;  /* 0x000000303127723e */ /* 0x000fe40004807027 */
[----:B------:R-:W-:-:S02]  /*2890*/  F2FP.SATFINITE.E4M3.F32.PACK_AB_MERGE_C R52, R53, R52, R54 ;  /* 0x000000343534723e */ /* 0x000fc40004807036 */
[----:B------:R-:W-:Y:S01]  /*28a0*/  F2FP.SATFINITE.E4M3.F32.PACK_AB_MERGE_C R122, R123, R122, RZ ;  /* 0x0000007a7b7a723e */ /* 0x000fe200048070ff */
[----:B------:R1:W-:Y:S01]  /*28b0*/  STS.128 [R3+UR8], R36 ;  /* 0x0000002403007988 */ /* 0x0003e20008000c08 */
[----:B------:R-:W-:Y:S02]  /*28c0*/  F2FP.SATFINITE.E4M3.F32.PACK_AB_MERGE_C R126, R127, R126, RZ ;  /* 0x0000007e7f7e723e */ /* 0x000fe400048070ff */
[----:B------:R-:W-:Y:S02]  /*28d0*/  F2FP.SATFINITE.E4M3.F32.PACK_AB_MERGE_C R130, R131, R130, RZ ;  /* 0x000000828382723e */ /* 0x000fe400048070ff */
[----:B------:R-:W-:Y:S02]  /*28e0*/  F2FP.SATFINITE.E4M3.F32.PACK_AB_MERGE_C R53, R57, R56, R58 ;  /* 0x000000383935723e */ /* 0x000fe4000480703a */
[----:B------:R-:W-:Y:S02]  /*28f0*/  F2FP.SATFINITE.E4M3.F32.PACK_AB_MERGE_C R54, R61, R60, R62 ;  /* 0x0000003c3d36723e */ /* 0x000fe4000480703e */
[----:B------:R-:W-:-:S02]  /*2900*/  F2FP.SATFINITE.E4M3.F32.PACK_AB_MERGE_C R55, R65, R64, R55 ;  /* 0x000000404137723e */ /* 0x000fc40004807037 */
[----:B------:R-:W-:Y:S02]  /*2910*/  F2FP.SATFINITE.E4M3.F32.PACK_AB_MERGE_C R68, R69, R68, R70 ;  /* 0x000000444544723e */ /* 0x000fe40004807046 */
[----:B------:R-:W-:Y:S02]  /*2920*/  LOP3.LUT R8, R0, 0x30, RZ, 0x3c, !PT ;  /* 0x0000003000087812 */ /* 0x000fe400078e3cff */
[----:B------:R-:W-:Y:S02]  /*2930*/  F2FP.SATFINITE.E4M3.F32.PACK_AB_MERGE_C R69, R73, R72, R74 ;  /* 0x000000484945723e */ /* 0x000fe4000480704a */
[----:B------:R-:W-:Y:S01]  /*2940*/  F2FP.SATFINITE.E4M3.F32.PACK_AB_MERGE_C R70, R77, R76, R78 ;  /* 0x0000004c4d46723e */ /* 0x000fe2000480704e */
[----:B------:R1:W-:Y:S01]  /*2950*/  STS.128 [R8+UR8], R52 ;  /* 0x0000003408007988 */ /* 0x0003e20008000c08 */
[----:B------:R-:W-:Y:S02]  /*2960*/  F2FP.SATFINITE.E4M3.F32.PACK_AB_MERGE_C R71, R81, R80, R71 ;  /* 0x000000505147723e */ /* 0x000fe40004807047 */
[----:B------:R-:W-:-:S02]  /*2970*/  F2FP.SATFINITE.E4M3.F32.PACK_AB_MERGE_C R84, R85, R84, R86 ;  /* 0x000000545554723e */ /* 0x000fc40004807056 */
[C---:B------:R-:W-:Y:S02]  /*2980*/  LOP3.LUT R9, R0.reuse, 0x40, RZ, 0x3c, !PT ;  /* 0x0000004000097812 */ /* 0x040fe400078e3cff */
[----:B------:R-:W-:Y:S02]  /*2990*/  F2FP.SATFINITE.E4M3.F32.PACK_AB_MERGE_C R85, R89, R88, R90 ;  /* 0x000000585955723e */ /* 0x000fe4000480705a */
[----:B------:R-:W-:Y:S01]  /*29a0*/  F2FP.SATFINITE.E4M3.F32.PACK_AB_MERGE_C R86, R93, R92, R94 ;  /* 0x0000005c5d56723e */ /* 0x000fe2000480705e */
[----:B------:R1:W-:Y:S01]  /*29b0*/  STS.128 [R9+UR8], R68 ;  /* 0x0000004409007988 */ /* 0x0003e20008000c08 */
[----:B------:R-:W-:Y:S02]  /*29c0*/  F2FP.SATFINITE.E4M3.F32.PACK_AB_MERGE_C R87, R97, R96, R98 ;  /* 0x000000606157723e */ /* 0x000fe40004807062 */
[----:B------:R-:W-:Y:S02]  /*29d0*/  F2FP.SATFINITE.E4M3.F32.PACK_AB_MERGE_C R100, R101, R100, R102 ;  /* 0x000000646564723e */ /* 0x000fe40004807066 */
[----:B------:R-:W-:-:S02]  /*29e0*/  LOP3.LUT R10, R0, 0x50, RZ, 0x3c, !PT ;  /* 0x00000050000a7812 */ /* 0x000fc400078e3cff */
[----:B------:R-:W-:Y:S02]  /*29f0*/  F2FP.SATFINITE.E4M3.F32.PACK_AB_MERGE_C R101, R105, R104, R106 ;  /* 0x000000686965723e */ /* 0x000fe4000480706a */
[----:B------:R-:W-:Y:S01]  /*2a00*/  F2FP.SATFINITE.E4M3.F32.PACK_AB_MERGE_C R102, R109, R108, R110 ;  /* 0x0000006c6d66723e */ /* 0x000fe2000480706e */
[----:B------:R1:W-:Y:S01]  /*2a10*/  STS.128 [R10+UR8], R84 ;  /* 0x000000540a007988 */ /* 0x0003e20008000c08 */
[----:B------:R-:W-:Y:S02]  /*2a20*/  F2FP.SATFINITE.E4M3.F32.PACK_AB_MERGE_C R103, R113, R112, R114 ;  /* 0x000000707167723e */ /* 0x000fe40004807072 */
[----:B------:R-:W-:Y:S02]  /*2a30*/  F2FP.SATFINITE.E4M3.F32.PACK_AB_MERGE_C R116, R117, R116, R118 ;  /* 0x000000747574723e */ /* 0x000fe40004807076 */
[----:B------:R-:W-:Y:S02]  /*2a40*/  LOP3.LUT R11, R0, 0x60, RZ, 0x3c, !PT ;  /* 0x00000060000b7812 */ /* 0x000fe400078e3cff */
[----:B------:R-:W-:-:S02]  /*2a50*/  F2FP.SATFINITE.E4M3.F32.PACK_AB_MERGE_C R117, R121, R120, R122 ;  /* 0x000000787975723e */ /* 0x000fc4000480707a */
[----:B------:R-:W-:Y:S01]  /*2a60*/  F2FP.SATFINITE.E4M3.F32.PACK_AB_MERGE_C R118, R125, R124, R126 ;  /* 0x0000007c7d76723e */ /* 0x000fe2000480707e */
[----:B------:R1:W-:Y:S01]  /*2a70*/  STS.128 [R11+UR8], R100 ;  /* 0x000000640b007988 */ /* 0x0003e20008000c08 */
[----:B------:R-:W-:Y:S02]  /*2a80*/  F2FP.SATFINITE.E4M3.F32.PACK_AB_MERGE_C R119, R129, R128, R130 ;  /* 0x000000808177723e */ /* 0x000fe40004807082 */
[----:B------:R-:W-:-:S05]  /*2a90*/  LOP3.LUT R12, R0, 0x70, RZ, 0x3c, !PT ;  /* 0x00000070000c7812 */ /* 0x000fca00078e3cff */
[----:B------:R1:W-:Y:S01]  /*2aa0*/  STS.128 [R12+UR8], R116 ;  /* 0x000000740c007988 */ /* 0x0003e20008000c08 */
[----:B------:R2:W-:Y:S06]  /*2ab0*/  MEMBAR.ALL.CTA ;  /* 0x0000000000007992 */ /* 0x0005ec0000008000 */
[----:B--2---:R-:W2:Y:S02]  /*2ac0*/  FENCE.VIEW.ASYNC.S ;  /* 0x00000000000073c6 */ /* 0x004ea40000000000 */
[----:B--2---:R-:W-:Y:S06]  /*2ad0*/  BAR.SYNC.DEFER_BLOCKING 0x0 ;  /* 0x0000000000007b1d */ /* 0x004fec0000010000 */
[----:B------:R1:W-:Y:S01]  /*2ae0*/  @UP1 UTMASTG.2D [UR4], [UR20] ;  /* 0x00000004140013b5 */ /* 0x0003e20008008000 */
[----:B------:R0:W-:Y:S01]  /*2af0*/  UTMACMDFLUSH ;  /* 0x00000000000079b7 */ /* 0x0001e20000000000 */
[----:B------:R-:W-:-:S04]  /*2b00*/  DEPBAR.LE SB0, 0x0 ;  /* 0x000080000000791a */ /* 0x000fc80000000000 */
[----:B------:R-:W-:Y:S08]  /*2b10*/  BAR.SYNC.DEFER_BLOCKING 0x0 ;  /* 0x0000000000007b1d */ /* 0x000ff00000010000 */
[----:B------:R-:W-:Y:S06]  /*2b20*/  BAR.SYNC.DEFER_BLOCKING 0x0 ;  /* 0x0000000000007b1d */ /* 0x000fec0000010000 */
[----:B-1----:R-:W-:Y:S05]  /*2b30*/  @P2 BRA `(.L_x_72) ;  /* 0x0000000000a02947 */ /* 0x002fea0003800000 */
[----:B------:R-:W1:Y:S01]  /*2b40*/  S2UR UR5, SR_CgaCtaId ;  /* 0x00000000000579c3 */ /* 0x000e620000008800 */
[----:B------:R-:W-:Y:S01]  /*2b50*/  NOP ;  /* 0x0000000000007918 */ /* 0x000fe20000000000 */
[----:B------:R-:W-:Y:S01]  /*2b60*/  UMOV UR4, 0x50 ;  /* 0x0000005000047882 */ /* 0x000fe20000000000 */
[----:B------:R-:W-:Y:S02]  /*2b70*/  IMAD.U32 R0, RZ, RZ, UR23 ;  /* 0x00000017ff007e24 */ /* 0x000fe4000f8e00ff */
[----:B------:R-:W-:Y:S02]  /*2b80*/  IMAD.MOV.U32 R3, RZ, RZ, 0xff ;  /* 0x000000ffff037424 */ /* 0x000fe400078e00ff */
[----:B------:R-:W-:Y:S01]  /*2b90*/  IMAD.MOV.U32 R7, RZ, RZ, 0x1 ;  /* 0x00000001ff077424 */ /* 0x000fe200078e00ff */
[----:B------:R-:W-:-:S04]  /*2ba0*/  LOP3.LUT R0, R0, 0xffff, RZ, 0xc0, !PT ;  /* 0x0000ffff00007812 */ /* 0x000fc800078ec0ff */
[----:B------:R-:W-:-:S05]  /*2bb0*/  SHF.R.U32.HI R0, RZ, 0x5, R0 ;  /* 0x00000005ff007819 */ /* 0x000fca0000011600 */
[----:B------:R-:W-:Y:S01]  /*2bc0*/  VIADD R2, R0, 0x10 ;  /* 0x0000001000027836 */ /* 0x000fe20000000000 */
[----:B------:R-:W-:Y:S01]  /*2bd0*/  SHF.L.U32 R0, R3, R0, RZ ;  /* 0x0000000003007219 */ /* 0x000fe200000006ff */
[----:B-1----:R-:W-:-:S03]  /*2be0*/  ULEA UR6, UR5, UR4, 0x18 ;  /* 0x0000000405067291 */ /* 0x002fc6000f8ec0ff */
[----:B------:R-:W-:-:S04]  /*2bf0*/  SHF.L.U32 R3, R7, R2, RZ ;  /* 0x0000000207037219 */ /* 0x000fc800000006ff */
[----:B------:R-:W-:Y:S02]  /*2c00*/  LOP3.LUT R0, R3, R0, RZ, 0xfc, !PT ;  /* 0x0000000003007212 */ /* 0x000fe400078efcff */
[----:B------:R-:W1:Y:S02]  /*2c10*/  LDS R5, [UR6] ;  /* 0x00000006ff057984 */ /* 0x000e640008000800 */
[C---:B------:R-:W-:Y:S02]  /*2c20*/  LOP3.LUT R2, R0.reuse, 0xffff, RZ, 0xc0, !PT ;  /* 0x0000ffff00027812 */ /* 0x040fe400078ec0ff */
[----:B-1----:R-:W-:-:S04]  /*2c30*/  LOP3.LUT R3, R0, 0xffff, R5, 0x80, !PT ;  /* 0x0000ffff00037812 */ /* 0x002fc800078e8005 */
[----:B------:R-:W-:-:S13]  /*2c40*/  ISETP.NE.AND P0, PT, R3, R2, PT ;  /* 0x000000020300720c */ /* 0x000fda0003f05270 */
[----:B------:R-:W-:Y:S05]  /*2c50*/  @P0 BRA `(.L_x_73) ;  /* 0x0000000000500947 */ /* 0x000fea0003800000 */
[----:B------:R-:W-:Y:S02]  /*2c60*/  SHF.R.U32.HI R5, RZ, 0x10, R5 ;  /* 0x00000010ff057819 */ /* 0x000fe40000011605 */
[----:B------:R-:W-:-:S04]  /*2c70*/  SHF.R.U32.HI R2, RZ, 0x10, R0 ;  /* 0x00000010ff027819 */ /* 0x000fc80000011600 */
[----:B------:R-:W-:-:S04]  /*2c80*/  LOP3.LUT R5, R5, R2, RZ, 0xc0, !PT ;  /* 0x0000000205057212 */ /* 0x000fc800078ec0ff */
[----:B------:R-:W-:-:S13]  /*2c90*/  ISETP.NE.AND P0, PT, R5, R2, PT ;  /* 0x000000020500720c */ /* 0x000fda0003f05270 */
[----:B------:R-:W-:Y:S05]  /*2ca0*/  @P0 BRA `(.L_x_74) ;  /* 0x0000000000300947 */ /* 0x000fea0003800000 */
[----:B------:R-:W-:Y:S01]  /*2cb0*/  R2UR UR4, R0 ;  /* 0x00000000000472ca */ /* 0x000fe200000e0000 */
[----:B------:R-:W-:Y:S01]  /*2cc0*/  VOTEU.ANY UR5, UPT, PT ;  /* 0x0000000000057886 */ /* 0x000fe200038e0100 */
[----:B------:R-:W1:Y:S01]  /*2cd0*/  S2R R0, SR_LANEID ;  /* 0x0000000000007919 */ /* 0x000e620000000000 */
[----:B------:R-:W-:-:S10]  /*2ce0*/  UFLO.U32 UR5, UR5 ;  /* 0x00000005000572bd */ /* 0x000fd400080e0000 */
[----:B------:R-:W-:-:S06]  /*2cf0*/  ULOP3.LUT UR4, URZ, UR4, URZ, 0x33, !UPT ;  /* 0x00000004ff047292 */ /* 0x000fcc000f8e33ff */
[----:B------:R-:W-:-:S04]  /*2d00*/  IMAD.U32 R2, RZ, RZ, UR4 ;  /* 0x00000004ff027e24 */ /* 0x000fc8000f8e00ff */
[----:B------:R-:W2:Y:S02]  /*2d10*/  REDUX UR7, R2 ;  /* 0x00000000020773c4 */ /* 0x000ea40000000000 */
[----:B------:R3:W-:Y:S01]  /*2d20*/  UTCATOMSWS.AND URZ, UR4 ;  /* 0x0000000400ff79e3 */ /* 0x0007e20008000000 */
[----:B-1----:R-:W-:Y:S01]  /*2d30*/  ISETP.EQ.U32.AND P0, PT, R0, UR5, PT ;  /* 0x0000000500007c0c */ /* 0x002fe2000bf02070 */
[----:B--2---:R-:W-:-:S12]  /*2d40*/  IMAD.U32 R0, RZ, RZ, UR7 ;  /* 0x00000007ff007e24 */ /* 0x004fd8000f8e00ff */
[----:B------:R3:W-:Y:S01]  /*2d50*/  @P0 ATOMS.AND RZ, [UR6], R0 ;  /* 0x00000000ffff098c */ /* 0x0007e2000a800006 */
[----:B------:R-:W-:Y:S05]  /*2d60*/  BRA `(.L_x_72) ;  /* 0x0000000000147947 */ /* 0x000fea0003800000 */
.L_x_74:
[----:B------:R-:W-:-:S07]  /*2d70*/  MOV R2, 0x2d90 ;  /* 0x00002d9000027802 */ /* 0x000fce0000000f00 */
[----:B------:R-:W-:Y:S05]  /*2d80*/  CALL.REL.NOINC `($__internal_0_$__cuda_sm10x_tcgen05_guardrail_trap_col_being_dealloced_not_returned_by_alloc) ;  /* 0x0000000000447944 */ /* 0x000fea0003c00000 */
[----:B------:R-:W-:Y:S05]  /*2d90*/  BRA `(.L_x_72) ;  /* 0x0000000000087947 */ /* 0x000fea0003800000 */
.L_x_73:
[----:B------:R-:W-:-:S07]  /*2da0*/  MOV R2, 0x2dc0 ;  /* 0x00002dc000027802 */ /* 0x000fce0000000f00 */
[----:B------:R-:W-:Y:S05]  /*2db0*/  CALL.REL.NOINC `($__internal_2_$__cuda_sm10x_tcgen05_guardrail_trap_unallocated_columns_being_dealloced) ;  /* 0x0000000000507944 */ /* 0x000fea0003c00000 */
.L_x_72:
[----:B------:R-:W-:Y:S01]  /*2dc0*/  NOP ;  /* 0x0000000000007918 */ /* 0x000fe20000000000 */
[----:B---3--:R-:W-:Y:S05]  /*2dd0*/  EXIT ;  /* 0x000000000000794d */ /* 0x008fea0003800000 */
.L_x_59:
[----:B------:R-:W1:Y:S02]  /*2de0*/  SYNCS.PHASECHK.TRANS64.TRYWAIT P0, [UR8+0x1e000], RZ ;  /* 0x01e000ffff0075a7 */ /* 0x000e640008001108 */
[----:B-1----:R-:W-:Y:S05]  /*2df0*/  @!P0 BRA `(.L_x_59) ;  /* 0xfffffffc00f88947 */ /* 0x002fea000383ffff */
[----:B------:R-:W-:Y:S05]  /*2e00*/  BRA `(.L_x_75) ;  /* 0xffffffec00407947 */ /* 0x000fea000383ffff */
.L_x_61:
[----:B------:R-:W1:Y:S02]  /*2e10*/  SYNCS.PHASECHK.TRANS64.TRYWAIT P1, [UR8+0x1e020], RZ ;  /* 0x01e020ffff0075a7 */ /* 0x000e640008021108 */
[----:B-1----:R-:W-:Y:S05]  /*2e20*/  @!P1 BRA `(.L_x_61) ;  /* 0xfffffffc00f89947 */ /* 0x002fea000383ffff */
[----:B------:R-:W-:Y:S05]  /*2e30*/  BRA `(.L_x_76) ;  /* 0xffffffec00dc7947 */ /* 0x000fea000383ffff */
.L_x_62:
[----:B------:R-:W2:Y:S02]  /*2e40*/  SYNCS.PHASECHK.TRANS64.TRYWAIT P0, [UR28+0x1e000], R2 ;  /* 0x01e00002ff0075a7 */ /* 0x000ea4000800111c */
[----:B--2---:R-:W-:Y:S05]  /*2e50*/  @!P0 BRA `(.L_x_62) ;  /* 0xfffffffc00f88947 */ /* 0x004fea000383ffff */
[----:B------:R-:W-:Y:S05]  /*2e60*/  BRA `(.L_x_77) ;  /* 0xfffffff0005c7947 */ /* 0x000fea000383ffff */
.L_x_64:
[----:B------:R-:W2:Y:S02]  /*2e70*/  SYNCS.PHASECHK.TRANS64.TRYWAIT P0, [UR28+0x1e020], R2 ;  /* 0x01e02002ff0075a7 */ /* 0x000ea4000800111c */
[----:B--2---:R-:W-:Y:S05]  /*2e80*/  @!P0 BRA `(.L_x_64) ;  /* 0xfffffffc00f88947 */ /* 0x004fea000383ffff */
[----:B------:R-:W-:Y:S05]  /*2e90*/  BRA `(.L_x_78) ;  /* 0xfffffff400047947 */ /* 0x000fea000383ffff */
        .weak           $__internal_0_$__cuda_sm10x_tcgen05_guardrail_trap_col_being_dealloced_not_returned_by_alloc
        .type           $__internal_0_$__cuda_sm10x_tcgen05_guardrail_trap_col_being_dealloced_not_returned_by_alloc,@function
        .size           $__internal_0_$__cuda_sm10x_tcgen05_guardrail_trap_col_being_dealloced_not_returned_by_alloc,($__internal_1_$__cuda_sm10x_tcgen05_guardrail_trap_phase_invalid_during_alloc - $__internal_0_$__cuda_sm10x_tcgen05_guardrail_trap_col_being_dealloced_not_returned_by_alloc)
$__internal_0_$__cuda_sm10x_tcgen05_guardrail_trap_col_being_dealloced_not_returned_by_alloc:
[----:B------:R-:W-:Y:S05]  /*2ea0*/  BPT.TRAP 0x1 ;  /* 0x000000040000795c */ /* 0x000fea0000300000 */
[----:B------:R-:W-:-:S04]  /*2eb0*/  IMAD.MOV.U32 R3, RZ, RZ, 0x0 ;  /* 0x00000000ff037424 */ /* 0x000fc800078e00ff */
[----:B------:R-:W-:Y:S05]  /*2ec0*/  RET.REL.NODEC R2 `(gluon_tcgen05) ;  /* 0xffffffd0024c7950 */ /* 0x000fea0003c3ffff */
        .weak           $__internal_1_$__cuda_sm10x_tcgen05_guardrail_trap_phase_invalid_during_alloc
        .type           $__internal_1_$__cuda_sm10x_tcgen05_guardrail_trap_phase_invalid_during_alloc,@function
        .size           $__internal_1_$__cuda_sm10x_tcgen05_guardrail_trap_phase_invalid_during_alloc,($__internal_2_$__cuda_sm10x_tcgen05_guardrail_trap_unallocated_columns_being_dealloced - $__internal_1_$__cuda_sm10x_tcgen05_guardrail_trap_phase_invalid_during_alloc)
$__internal_1_$__cuda_sm10x_tcgen05_guardrail_trap_phase_invalid_during_alloc:
[----:B------:R-:W-:Y:S05]  /*2ed0*/  BPT.TRAP 0x1 ;  /* 0x000000040000795c */ /* 0x000fea0000300000 */
[----:B------:R-:W-:-:S04]  /*2ee0*/  IMAD.MOV.U32 R3, RZ, RZ, 0x0 ;  /* 0x00000000ff037424 */ /* 0x000fc800078e00ff */
[----:B------:R-:W-:Y:S05]  /*2ef0*/  RET.REL.NODEC R2 `(gluon_tcgen05) ;  /* 0xffffffd002407950 */ /* 0x000fea0003c3ffff */
        .weak           $__internal_2_$__cuda_sm10x_tcgen05_guardrail_trap_unallocated_columns_being_dealloced
        .type           $__internal_2_$__cuda_sm10x_tcgen05_guardrail_trap_unallocated_columns_being_dealloced,@function
        .size           $__internal_2_$__cuda_sm10x_tcgen05_guardrail_trap_unallocated_columns_being_dealloced,(.L_x_82 - $__internal_2_$__cuda_sm10x_tcgen05_guardrail_trap_unallocated_columns_being_dealloced)
$__internal_2_$__cuda_sm10x_tcgen05_guardrail_trap_unallocated_columns_being_dealloced:
[----:B------:R-:W-:Y:S05]  /*2f00*/  BPT.TRAP 0x1 ;  /* 0x000000040000795c */ /* 0x000fea0000300000 */
[----:B------:R-:W-:-:S04]  /*2f10*/  IMAD.MOV.U32 R3, RZ, RZ, 0x0 ;  /* 0x00000000ff037424 */ /* 0x000fc800078e00ff */
[----:B------:R-:W-:Y:S05]  /*2f20*/  RET.REL.NODEC R2 `(gluon_tcgen05) ;  /* 0xffffffd002347950 */ /* 0x000fea0003c3ffff */
.L_x_79:
[----:B------:R-:W-:-:S00]  /*2f30*/  BRA `(.L_x_79) ;  /* 0xfffffffc00fc7947 */ /* 0x000fc0000383ffff */
[----:B------:R-:W-:-:S00]  /*2f40*/  NOP ;  /* 0x0000000000007918 */ /* 0x000fc00000000000 */
        /* <DEDUP_REMOVED lines=11> */
.L_x_82:


//--------------------- .nv.shared.gluon_tcgen05  --------------------------
	.section	.nv.shared.gluon_tcgen05,"aw",@nobits
	.sectionflags	@""
	.align	16
	.zero		1024


//--------------------- .nv.shared.reserved.0     --------------------------
	.section	.nv.shared.reserved.0,"aw",@nobits
	.align	8
	.weak		__nv_reservedSMEM_offset_0_alias
	.size		__nv_reservedSMEM_offset_0_alias, 0, 64
	.other		__nv_reservedSMEM_offset_0_alias,@"STO_CUDA_RESERVED_SHARED STV_DEFAULT"
__nv_reservedSMEM_offset_0_alias:
	.zero		0
.nv.shared.reserved.0:
	.zero		64
	.weak		__nv_reservedSMEM_allocation_phase
	.type		__nv_reservedSMEM_allocation_phase,@object
	.size		__nv_reservedSMEM_allocation_phase,(.L_0 - __nv_reservedSMEM_allocation_phase)
__nv_reservedSMEM_allocation_phase:
	.zero		1
.L_0:
	.zero		7
	.weak		__nv_reservedSMEM_devtool_atexit_pc
	.type		__nv_reservedSMEM_devtool_atexit_pc,@object
	.size		__nv_reservedSMEM_devtool_atexit_pc,(__nv_reservedSMEM_allocation_mask - __nv_reservedSMEM_devtool_atexit_pc)
__nv_reservedSMEM_devtool_atexit_pc:
	.zero		8
	.weak		__nv_reservedSMEM_allocation_mask
	.type		__nv_reservedSMEM_allocation_mask,@object
	.size		__nv_reservedSMEM_allocation_mask,(.L_2 - __nv_reservedSMEM_allocation_mask)
__nv_reservedSMEM_allocation_mask:
	.zero		4
.L_2:


//--------------------- .nv.constant0.gluon_tcgen05 --------------------------
	.section	.nv.constant0.gluon_tcgen05,"a",@progbits
	.sectionflags	@""
	.align	4
.nv.constant0.gluon_tcgen05:
	.zero		976


//--------------------- SYMBOLS --------------------------

	.type		.nv.reservedSmem.offset0,@object
	.size		.nv.reservedSmem.offset0,0x4
	.type		.nv.reservedSmem.cap,@object
	.size		.nv.reservedSmem.cap,0x4
